//
// Generated by NVIDIA NVVM Compiler
//
// Compiler Build ID: CL-36424714
// Cuda compilation tools, release 13.0, V13.0.88
// Based on NVVM 20.0.0
//

.version 9.0
.target sm_100
.address_size 64

	// .globl	_Z31distanceCalculationForEachPointPfS_Piiii
.global .align 4 .u32 d_changes;
.global .align 4 .f32 d_maxDist;

.visible .entry _Z31distanceCalculationForEachPointPfS_Piiii(
	.param .u64 .ptr .align 1 _Z31distanceCalculationForEachPointPfS_Piiii_param_0,
	.param .u64 .ptr .align 1 _Z31distanceCalculationForEachPointPfS_Piiii_param_1,
	.param .u64 .ptr .align 1 _Z31distanceCalculationForEachPointPfS_Piiii_param_2,
	.param .u32 _Z31distanceCalculationForEachPointPfS_Piiii_param_3,
	.param .u32 _Z31distanceCalculationForEachPointPfS_Piiii_param_4,
	.param .u32 _Z31distanceCalculationForEachPointPfS_Piiii_param_5
)
{
	.reg .pred 	%p<20>;
	.reg .b32 	%r<70>;
	.reg .b32 	%f<97>;
	.reg .b64 	%rd<48>;

	ld.param.u64 	%rd12, [_Z31distanceCalculationForEachPointPfS_Piiii_param_0];
	ld.param.u64 	%rd13, [_Z31distanceCalculationForEachPointPfS_Piiii_param_1];
	ld.param.u64 	%rd11, [_Z31distanceCalculationForEachPointPfS_Piiii_param_2];
	ld.param.u32 	%r38, [_Z31distanceCalculationForEachPointPfS_Piiii_param_3];
	ld.param.u32 	%r36, [_Z31distanceCalculationForEachPointPfS_Piiii_param_4];
	ld.param.u32 	%r37, [_Z31distanceCalculationForEachPointPfS_Piiii_param_5];
	cvta.to.global.u64 	%rd1, %rd13;
	cvta.to.global.u64 	%rd2, %rd12;
	mov.u32 	%r39, %ctaid.x;
	mov.u32 	%r40, %ntid.x;
	mov.u32 	%r41, %tid.x;
	mad.lo.s32 	%r1, %r39, %r40, %r41;
	setp.ge.s32 	%p1, %r1, %r38;
	@%p1 bra 	$L__BB0_25;
	cvta.to.global.u64 	%rd14, %rd11;
	mul.wide.s32 	%rd15, %r1, 4;
	add.s64 	%rd3, %rd14, %rd15;
	ld.global.u32 	%r2, [%rd3];
	setp.lt.s32 	%p2, %r37, 1;
	mov.u32 	%r69, %r2;
	@%p2 bra 	$L__BB0_22;
	mul.lo.s32 	%r42, %r36, %r1;
	cvt.s64.s32 	%rd4, %r42;
	setp.lt.s32 	%p3, %r36, 1;
	@%p3 bra 	$L__BB0_16;
	and.b32  	%r3, %r36, 7;
	and.b32  	%r4, %r36, 3;
	and.b32  	%r5, %r36, 2147483640;
	and.b32  	%r6, %r36, 1;
	neg.s32 	%r7, %r5;
	mov.b32 	%r56, 0;
	mov.f32 	%f85, 0f7F7FFFFF;
	mov.u32 	%r69, %r2;
$L__BB0_4:
	setp.lt.u32 	%p10, %r36, 8;
	mul.lo.s32 	%r10, %r56, %r36;
	mov.f32 	%f93, 0f00000000;
	mov.b32 	%r59, 0;
	@%p10 bra 	$L__BB0_7;
	shl.b64 	%rd16, %rd4, 2;
	add.s64 	%rd17, %rd16, %rd2;
	add.s64 	%rd47, %rd17, 16;
	mul.wide.u32 	%rd18, %r10, 4;
	add.s64 	%rd19, %rd1, %rd18;
	add.s64 	%rd46, %rd19, 16;
	mov.f32 	%f93, 0f00000000;
	mov.u32 	%r57, %r7;
$L__BB0_6:
	.pragma "nounroll";
	ld.global.f32 	%f26, [%rd47+-16];
	ld.global.f32 	%f27, [%rd46+-16];
	sub.f32 	%f28, %f26, %f27;
	fma.rn.f32 	%f29, %f28, %f28, %f93;
	ld.global.f32 	%f30, [%rd47+-12];
	ld.global.f32 	%f31, [%rd46+-12];
	sub.f32 	%f32, %f30, %f31;
	fma.rn.f32 	%f33, %f32, %f32, %f29;
	ld.global.f32 	%f34, [%rd47+-8];
	ld.global.f32 	%f35, [%rd46+-8];
	sub.f32 	%f36, %f34, %f35;
	fma.rn.f32 	%f37, %f36, %f36, %f33;
	ld.global.f32 	%f38, [%rd47+-4];
	ld.global.f32 	%f39, [%rd46+-4];
	sub.f32 	%f40, %f38, %f39;
	fma.rn.f32 	%f41, %f40, %f40, %f37;
	ld.global.f32 	%f42, [%rd47];
	ld.global.f32 	%f43, [%rd46];
	sub.f32 	%f44, %f42, %f43;
	fma.rn.f32 	%f45, %f44, %f44, %f41;
	ld.global.f32 	%f46, [%rd47+4];
	ld.global.f32 	%f47, [%rd46+4];
	sub.f32 	%f48, %f46, %f47;
	fma.rn.f32 	%f49, %f48, %f48, %f45;
	ld.global.f32 	%f50, [%rd47+8];
	ld.global.f32 	%f51, [%rd46+8];
	sub.f32 	%f52, %f50, %f51;
	fma.rn.f32 	%f53, %f52, %f52, %f49;
	ld.global.f32 	%f54, [%rd47+12];
	ld.global.f32 	%f55, [%rd46+12];
	sub.f32 	%f56, %f54, %f55;
	fma.rn.f32 	%f93, %f56, %f56, %f53;
	add.s32 	%r57, %r57, 8;
	add.s64 	%rd47, %rd47, 32;
	add.s64 	%rd46, %rd46, 32;
	setp.ne.s32 	%p11, %r57, 0;
	mov.u32 	%r59, %r5;
	@%p11 bra 	$L__BB0_6;
$L__BB0_7:
	setp.eq.s32 	%p12, %r3, 0;
	@%p12 bra 	$L__BB0_15;
	add.s32 	%r50, %r3, -1;
	setp.lt.u32 	%p13, %r50, 3;
	@%p13 bra 	$L__BB0_10;
	cvt.u64.u32 	%rd20, %r59;
	add.s64 	%rd21, %rd20, %rd4;
	shl.b64 	%rd22, %rd21, 2;
	add.s64 	%rd23, %rd2, %rd22;
	ld.global.f32 	%f58, [%rd23];
	add.s32 	%r51, %r59, %r10;
	mul.wide.u32 	%rd24, %r51, 4;
	add.s64 	%rd25, %rd1, %rd24;
	ld.global.f32 	%f59, [%rd25];
	sub.f32 	%f60, %f58, %f59;
	fma.rn.f32 	%f61, %f60, %f60, %f93;
	ld.global.f32 	%f62, [%rd23+4];
	cvt.u64.u32 	%rd26, %r10;
	add.s64 	%rd27, %rd20, %rd26;
	shl.b64 	%rd28, %rd27, 2;
	add.s64 	%rd29, %rd1, %rd28;
	ld.global.f32 	%f63, [%rd29+4];
	sub.f32 	%f64, %f62, %f63;
	fma.rn.f32 	%f65, %f64, %f64, %f61;
	ld.global.f32 	%f66, [%rd23+8];
	ld.global.f32 	%f67, [%rd29+8];
	sub.f32 	%f68, %f66, %f67;
	fma.rn.f32 	%f69, %f68, %f68, %f65;
	ld.global.f32 	%f70, [%rd23+12];
	ld.global.f32 	%f71, [%rd29+12];
	sub.f32 	%f72, %f70, %f71;
	fma.rn.f32 	%f93, %f72, %f72, %f69;
	add.s32 	%r59, %r59, 4;
$L__BB0_10:
	setp.eq.s32 	%p14, %r4, 0;
	@%p14 bra 	$L__BB0_15;
	setp.eq.s32 	%p15, %r4, 1;
	@%p15 bra 	$L__BB0_13;
	cvt.u64.u32 	%rd30, %r59;
	add.s64 	%rd31, %rd30, %rd4;
	shl.b64 	%rd32, %rd31, 2;
	add.s64 	%rd33, %rd2, %rd32;
	ld.global.f32 	%f74, [%rd33];
	add.s32 	%r52, %r59, %r10;
	mul.wide.u32 	%rd34, %r52, 4;
	add.s64 	%rd35, %rd1, %rd34;
	ld.global.f32 	%f75, [%rd35];
	sub.f32 	%f76, %f74, %f75;
	fma.rn.f32 	%f77, %f76, %f76, %f93;
	ld.global.f32 	%f78, [%rd33+4];
	cvt.u64.u32 	%rd36, %r10;
	add.s64 	%rd37, %rd30, %rd36;
	shl.b64 	%rd38, %rd37, 2;
	add.s64 	%rd39, %rd1, %rd38;
	ld.global.f32 	%f79, [%rd39+4];
	sub.f32 	%f80, %f78, %f79;
	fma.rn.f32 	%f93, %f80, %f80, %f77;
	add.s32 	%r59, %r59, 2;
$L__BB0_13:
	setp.eq.s32 	%p16, %r6, 0;
	@%p16 bra 	$L__BB0_15;
	cvt.u64.u32 	%rd40, %r59;
	add.s64 	%rd41, %rd40, %rd4;
	shl.b64 	%rd42, %rd41, 2;
	add.s64 	%rd43, %rd2, %rd42;
	ld.global.f32 	%f81, [%rd43];
	add.s32 	%r53, %r59, %r10;
	mul.wide.u32 	%rd44, %r53, 4;
	add.s64 	%rd45, %rd1, %rd44;
	ld.global.f32 	%f82, [%rd45];
	sub.f32 	%f83, %f81, %f82;
	fma.rn.f32 	%f93, %f83, %f83, %f93;
$L__BB0_15:
	sqrt.rn.f32 	%f84, %f93;
	setp.lt.f32 	%p17, %f84, %f85;
	add.s32 	%r56, %r56, 1;
	selp.f32 	%f85, %f84, %f85, %p17;
	selp.b32 	%r69, %r56, %r69, %p17;
	setp.eq.s32 	%p18, %r56, %r37;
	@%p18 bra 	$L__BB0_22;
	bra.uni 	$L__BB0_4;
$L__BB0_16:
	and.b32  	%r20, %r37, 3;
	setp.lt.u32 	%p4, %r37, 4;
	mov.b32 	%r67, 0;
	mov.f32 	%f95, 0f7F7FFFFF;
	mov.u32 	%r69, %r2;
	@%p4 bra 	$L__BB0_19;
	and.b32  	%r67, %r37, 2147483644;
	mov.b32 	%r62, 0;
	mov.f32 	%f95, 0f7F7FFFFF;
	mov.u32 	%r69, %r2;
$L__BB0_18:
	setp.gt.f32 	%p5, %f95, 0f00000000;
	add.s32 	%r46, %r62, 1;
	selp.f32 	%f95, 0f00000000, %f95, %p5;
	selp.b32 	%r69, %r46, %r69, %p5;
	add.s32 	%r62, %r62, 4;
	setp.ne.s32 	%p6, %r62, %r67;
	@%p6 bra 	$L__BB0_18;
$L__BB0_19:
	setp.eq.s32 	%p7, %r20, 0;
	@%p7 bra 	$L__BB0_22;
	mov.b32 	%r68, 0;
$L__BB0_21:
	.pragma "nounroll";
	setp.gt.f32 	%p8, %f95, 0f00000000;
	add.s32 	%r67, %r67, 1;
	selp.f32 	%f95, 0f00000000, %f95, %p8;
	selp.b32 	%r69, %r67, %r69, %p8;
	add.s32 	%r68, %r68, 1;
	setp.ne.s32 	%p9, %r68, %r20;
	@%p9 bra 	$L__BB0_21;
$L__BB0_22:
	setp.eq.s32 	%p19, %r2, %r69;
	@%p19 bra 	$L__BB0_24;
	atom.global.add.u32 	%r54, [d_changes], 1;
$L__BB0_24:
	st.global.u32 	[%rd3], %r69;
$L__BB0_25:
	ret;

}
	// .globl	_Z21recalculatesCentroidsPfPiiiiS_S0_
.visible .entry _Z21recalculatesCentroidsPfPiiiiS_S0_(
	.param .u64 .ptr .align 1 _Z21recalculatesCentroidsPfPiiiiS_S0__param_0,
	.param .u64 .ptr .align 1 _Z21recalculatesCentroidsPfPiiiiS_S0__param_1,
	.param .u32 _Z21recalculatesCentroidsPfPiiiiS_S0__param_2,
	.param .u32 _Z21recalculatesCentroidsPfPiiiiS_S0__param_3,
	.param .u32 _Z21recalculatesCentroidsPfPiiiiS_S0__param_4,
	.param .u64 .ptr .align 1 _Z21recalculatesCentroidsPfPiiiiS_S0__param_5,
	.param .u64 .ptr .align 1 _Z21recalculatesCentroidsPfPiiiiS_S0__param_6
)
{
	.reg .pred 	%p<11>;
	.reg .b32 	%r<52>;
	.reg .b32 	%f<59>;
	.reg .b64 	%rd<32>;

	ld.param.u64 	%rd6, [_Z21recalculatesCentroidsPfPiiiiS_S0__param_0];
	ld.param.u64 	%rd3, [_Z21recalculatesCentroidsPfPiiiiS_S0__param_1];
	ld.param.u32 	%r31, [_Z21recalculatesCentroidsPfPiiiiS_S0__param_2];
	ld.param.u32 	%r30, [_Z21recalculatesCentroidsPfPiiiiS_S0__param_3];
	ld.param.u64 	%rd5, [_Z21recalculatesCentroidsPfPiiiiS_S0__param_6];
	cvta.to.global.u64 	%rd1, %rd6;
	mov.u32 	%r32, %ctaid.x;
	mov.u32 	%r33, %ntid.x;
	mov.u32 	%r34, %tid.x;
	mad.lo.s32 	%r1, %r32, %r33, %r34;
	setp.ge.s32 	%p1, %r1, %r31;
	@%p1 bra 	$L__BB1_14;
	cvta.to.global.u64 	%rd7, %rd3;
	cvta.to.global.u64 	%rd8, %rd5;
	mul.wide.s32 	%rd9, %r1, 4;
	add.s64 	%rd10, %rd7, %rd9;
	ld.global.u32 	%r2, [%rd10];
	mul.wide.s32 	%rd11, %r2, 4;
	add.s64 	%rd12, %rd8, %rd11;
	atom.global.add.u32 	%r35, [%rd12+-4], 1;
	setp.lt.s32 	%p2, %r30, 1;
	@%p2 bra 	$L__BB1_14;
	add.s32 	%r37, %r2, -1;
	mul.lo.s32 	%r3, %r37, %r30;
	mul.lo.s32 	%r4, %r30, %r1;
	setp.lt.u32 	%p3, %r30, 16;
	mov.b32 	%r47, 0;
	@%p3 bra 	$L__BB1_5;
	and.b32  	%r47, %r30, 2147483632;
	neg.s32 	%r45, %r47;
	mov.u32 	%r43, %r4;
	mov.u32 	%r44, %r3;
$L__BB1_4:
	.pragma "nounroll";
	ld.param.u64 	%rd30, [_Z21recalculatesCentroidsPfPiiiiS_S0__param_5];
	mul.wide.s32 	%rd13, %r44, 4;
	cvta.to.global.u64 	%rd14, %rd30;
	add.s64 	%rd15, %rd14, %rd13;
	mul.wide.s32 	%rd16, %r43, 4;
	add.s64 	%rd17, %rd1, %rd16;
	ld.global.f32 	%f1, [%rd17];
	atom.global.add.f32 	%f2, [%rd15], %f1;
	ld.global.f32 	%f3, [%rd17+4];
	atom.global.add.f32 	%f4, [%rd15+4], %f3;
	ld.global.f32 	%f5, [%rd17+8];
	atom.global.add.f32 	%f6, [%rd15+8], %f5;
	ld.global.f32 	%f7, [%rd17+12];
	atom.global.add.f32 	%f8, [%rd15+12], %f7;
	ld.global.f32 	%f9, [%rd17+16];
	atom.global.add.f32 	%f10, [%rd15+16], %f9;
	ld.global.f32 	%f11, [%rd17+20];
	atom.global.add.f32 	%f12, [%rd15+20], %f11;
	ld.global.f32 	%f13, [%rd17+24];
	atom.global.add.f32 	%f14, [%rd15+24], %f13;
	ld.global.f32 	%f15, [%rd17+28];
	atom.global.add.f32 	%f16, [%rd15+28], %f15;
	ld.global.f32 	%f17, [%rd17+32];
	atom.global.add.f32 	%f18, [%rd15+32], %f17;
	ld.global.f32 	%f19, [%rd17+36];
	atom.global.add.f32 	%f20, [%rd15+36], %f19;
	ld.global.f32 	%f21, [%rd17+40];
	atom.global.add.f32 	%f22, [%rd15+40], %f21;
	ld.global.f32 	%f23, [%rd17+44];
	atom.global.add.f32 	%f24, [%rd15+44], %f23;
	ld.global.f32 	%f25, [%rd17+48];
	atom.global.add.f32 	%f26, [%rd15+48], %f25;
	ld.global.f32 	%f27, [%rd17+52];
	atom.global.add.f32 	%f28, [%rd15+52], %f27;
	ld.global.f32 	%f29, [%rd17+56];
	atom.global.add.f32 	%f30, [%rd15+56], %f29;
	ld.global.f32 	%f31, [%rd17+60];
	atom.global.add.f32 	%f32, [%rd15+60], %f31;
	add.s32 	%r45, %r45, 16;
	add.s32 	%r44, %r44, 16;
	add.s32 	%r43, %r43, 16;
	setp.ne.s32 	%p4, %r45, 0;
	@%p4 bra 	$L__BB1_4;
$L__BB1_5:
	and.b32  	%r14, %r30, 15;
	setp.eq.s32 	%p5, %r14, 0;
	@%p5 bra 	$L__BB1_14;
	ld.param.u64 	%rd31, [_Z21recalculatesCentroidsPfPiiiiS_S0__param_5];
	cvta.to.global.u64 	%rd2, %rd31;
	and.b32  	%r15, %r30, 7;
	setp.lt.u32 	%p6, %r14, 8;
	@%p6 bra 	$L__BB1_8;
	add.s32 	%r39, %r47, %r3;
	mul.wide.s32 	%rd18, %r39, 4;
	add.s64 	%rd19, %rd2, %rd18;
	add.s32 	%r40, %r47, %r4;
	mul.wide.s32 	%rd20, %r40, 4;
	add.s64 	%rd21, %rd1, %rd20;
	ld.global.f32 	%f33, [%rd21];
	atom.global.add.f32 	%f34, [%rd19], %f33;
	ld.global.f32 	%f35, [%rd21+4];
	atom.global.add.f32 	%f36, [%rd19+4], %f35;
	ld.global.f32 	%f37, [%rd21+8];
	atom.global.add.f32 	%f38, [%rd19+8], %f37;
	ld.global.f32 	%f39, [%rd21+12];
	atom.global.add.f32 	%f40, [%rd19+12], %f39;
	ld.global.f32 	%f41, [%rd21+16];
	atom.global.add.f32 	%f42, [%rd19+16], %f41;
	ld.global.f32 	%f43, [%rd21+20];
	atom.global.add.f32 	%f44, [%rd19+20], %f43;
	ld.global.f32 	%f45, [%rd21+24];
	atom.global.add.f32 	%f46, [%rd19+24], %f45;
	ld.global.f32 	%f47, [%rd21+28];
	atom.global.add.f32 	%f48, [%rd19+28], %f47;
	add.s32 	%r47, %r47, 8;
$L__BB1_8:
	setp.eq.s32 	%p7, %r15, 0;
	@%p7 bra 	$L__BB1_14;
	and.b32  	%r18, %r30, 3;
	setp.lt.u32 	%p8, %r15, 4;
	@%p8 bra 	$L__BB1_11;
	add.s32 	%r41, %r47, %r3;
	mul.wide.s32 	%rd22, %r41, 4;
	add.s64 	%rd23, %rd2, %rd22;
	add.s32 	%r42, %r47, %r4;
	mul.wide.s32 	%rd24, %r42, 4;
	add.s64 	%rd25, %rd1, %rd24;
	ld.global.f32 	%f49, [%rd25];
	atom.global.add.f32 	%f50, [%rd23], %f49;
	ld.global.f32 	%f51, [%rd25+4];
	atom.global.add.f32 	%f52, [%rd23+4], %f51;
	ld.global.f32 	%f53, [%rd25+8];
	atom.global.add.f32 	%f54, [%rd23+8], %f53;
	ld.global.f32 	%f55, [%rd25+12];
	atom.global.add.f32 	%f56, [%rd23+12], %f55;
	add.s32 	%r47, %r47, 4;
$L__BB1_11:
	setp.eq.s32 	%p9, %r18, 0;
	@%p9 bra 	$L__BB1_14;
	add.s32 	%r51, %r47, %r4;
	add.s32 	%r50, %r47, %r3;
	neg.s32 	%r49, %r18;
$L__BB1_13:
	.pragma "nounroll";
	mul.wide.s32 	%rd26, %r51, 4;
	add.s64 	%rd27, %rd1, %rd26;
	mul.wide.s32 	%rd28, %r50, 4;
	add.s64 	%rd29, %rd2, %rd28;
	ld.global.f32 	%f57, [%rd27];
	atom.global.add.f32 	%f58, [%rd29], %f57;
	add.s32 	%r51, %r51, 1;
	add.s32 	%r50, %r50, 1;
	add.s32 	%r49, %r49, 1;
	setp.ne.s32 	%p10, %r49, 0;
	@%p10 bra 	$L__BB1_13;
$L__BB1_14:
	ret;

}
	// .globl	_Z15updateCentroidsPfPiii
.visible .entry _Z15updateCentroidsPfPiii(
	.param .u64 .ptr .align 1 _Z15updateCentroidsPfPiii_param_0,
	.param .u64 .ptr .align 1 _Z15updateCentroidsPfPiii_param_1,
	.param .u32 _Z15updateCentroidsPfPiii_param_2,
	.param .u32 _Z15updateCentroidsPfPiii_param_3
)
{
	.reg .pred 	%p<12>;
	.reg .b32 	%r<46>;
	.reg .b32 	%f<46>;
	.reg .b64 	%rd<16>;

	ld.param.u64 	%rd5, [_Z15updateCentroidsPfPiii_param_0];
	ld.param.u64 	%rd4, [_Z15updateCentroidsPfPiii_param_1];
	ld.param.u32 	%r16, [_Z15updateCentroidsPfPiii_param_2];
	ld.param.u32 	%r17, [_Z15updateCentroidsPfPiii_param_3];
	cvta.to.global.u64 	%rd1, %rd5;
	mov.u32 	%r18, %ctaid.x;
	mov.u32 	%r19, %ntid.x;
	mov.u32 	%r20, %tid.x;
	mad.lo.s32 	%r1, %r18, %r19, %r20;
	setp.ge.s32 	%p1, %r1, %r17;
	setp.lt.s32 	%p2, %r16, 1;
	or.pred  	%p3, %p1, %p2;
	@%p3 bra 	$L__BB2_12;
	cvta.to.global.u64 	%rd6, %rd4;
	mul.lo.s32 	%r2, %r16, %r1;
	mul.wide.s32 	%rd7, %r1, 4;
	add.s64 	%rd2, %rd6, %rd7;
	and.b32  	%r3, %r16, 7;
	setp.lt.u32 	%p4, %r16, 8;
	mov.b32 	%r44, 0;
	@%p4 bra 	$L__BB2_4;
	and.b32  	%r44, %r16, 2147483640;
	neg.s32 	%r42, %r44;
	add.s64 	%rd3, %rd1, 16;
	mov.u32 	%r41, %r2;
$L__BB2_3:
	.pragma "nounroll";
	mul.wide.s32 	%rd8, %r41, 4;
	add.s64 	%rd9, %rd3, %rd8;
	ld.global.f32 	%f1, [%rd9+-16];
	ld.global.u32 	%r22, [%rd2];
	cvt.rn.f32.s32 	%f2, %r22;
	div.rn.f32 	%f3, %f1, %f2;
	st.global.f32 	[%rd9+-16], %f3;
	ld.global.f32 	%f4, [%rd9+-12];
	ld.global.u32 	%r23, [%rd2];
	cvt.rn.f32.s32 	%f5, %r23;
	div.rn.f32 	%f6, %f4, %f5;
	st.global.f32 	[%rd9+-12], %f6;
	ld.global.f32 	%f7, [%rd9+-8];
	ld.global.u32 	%r24, [%rd2];
	cvt.rn.f32.s32 	%f8, %r24;
	div.rn.f32 	%f9, %f7, %f8;
	st.global.f32 	[%rd9+-8], %f9;
	ld.global.f32 	%f10, [%rd9+-4];
	ld.global.u32 	%r25, [%rd2];
	cvt.rn.f32.s32 	%f11, %r25;
	div.rn.f32 	%f12, %f10, %f11;
	st.global.f32 	[%rd9+-4], %f12;
	ld.global.f32 	%f13, [%rd9];
	ld.global.u32 	%r26, [%rd2];
	cvt.rn.f32.s32 	%f14, %r26;
	div.rn.f32 	%f15, %f13, %f14;
	st.global.f32 	[%rd9], %f15;
	ld.global.f32 	%f16, [%rd9+4];
	ld.global.u32 	%r27, [%rd2];
	cvt.rn.f32.s32 	%f17, %r27;
	div.rn.f32 	%f18, %f16, %f17;
	st.global.f32 	[%rd9+4], %f18;
	ld.global.f32 	%f19, [%rd9+8];
	ld.global.u32 	%r28, [%rd2];
	cvt.rn.f32.s32 	%f20, %r28;
	div.rn.f32 	%f21, %f19, %f20;
	st.global.f32 	[%rd9+8], %f21;
	ld.global.f32 	%f22, [%rd9+12];
	ld.global.u32 	%r29, [%rd2];
	cvt.rn.f32.s32 	%f23, %r29;
	div.rn.f32 	%f24, %f22, %f23;
	st.global.f32 	[%rd9+12], %f24;
	add.s32 	%r42, %r42, 8;
	add.s32 	%r41, %r41, 8;
	setp.ne.s32 	%p5, %r42, 0;
	@%p5 bra 	$L__BB2_3;
$L__BB2_4:
	setp.eq.s32 	%p6, %r3, 0;
	@%p6 bra 	$L__BB2_12;
	and.b32  	%r11, %r16, 3;
	setp.lt.u32 	%p7, %r3, 4;
	@%p7 bra 	$L__BB2_7;
	add.s32 	%r30, %r44, %r2;
	mul.wide.s32 	%rd10, %r30, 4;
	add.s64 	%rd11, %rd1, %rd10;
	ld.global.f32 	%f25, [%rd11];
	ld.global.u32 	%r31, [%rd2];
	cvt.rn.f32.s32 	%f26, %r31;
	div.rn.f32 	%f27, %f25, %f26;
	st.global.f32 	[%rd11], %f27;
	ld.global.f32 	%f28, [%rd11+4];
	ld.global.u32 	%r32, [%rd2];
	cvt.rn.f32.s32 	%f29, %r32;
	div.rn.f32 	%f30, %f28, %f29;
	st.global.f32 	[%rd11+4], %f30;
	ld.global.f32 	%f31, [%rd11+8];
	ld.global.u32 	%r33, [%rd2];
	cvt.rn.f32.s32 	%f32, %r33;
	div.rn.f32 	%f33, %f31, %f32;
	st.global.f32 	[%rd11+8], %f33;
	ld.global.f32 	%f34, [%rd11+12];
	ld.global.u32 	%r34, [%rd2];
	cvt.rn.f32.s32 	%f35, %r34;
	div.rn.f32 	%f36, %f34, %f35;
	st.global.f32 	[%rd11+12], %f36;
	add.s32 	%r44, %r44, 4;
$L__BB2_7:
	setp.eq.s32 	%p8, %r11, 0;
	@%p8 bra 	$L__BB2_12;
	setp.eq.s32 	%p9, %r11, 1;
	@%p9 bra 	$L__BB2_10;
	add.s32 	%r35, %r44, %r2;
	mul.wide.s32 	%rd12, %r35, 4;
	add.s64 	%rd13, %rd1, %rd12;
	ld.global.f32 	%f37, [%rd13];
	ld.global.u32 	%r36, [%rd2];
	cvt.rn.f32.s32 	%f38, %r36;
	div.rn.f32 	%f39, %f37, %f38;
	st.global.f32 	[%rd13], %f39;
	ld.global.f32 	%f40, [%rd13+4];
	ld.global.u32 	%r37, [%rd2];
	cvt.rn.f32.s32 	%f41, %r37;
	div.rn.f32 	%f42, %f40, %f41;
	st.global.f32 	[%rd13+4], %f42;
	add.s32 	%r44, %r44, 2;
$L__BB2_10:
	and.b32  	%r38, %r16, 1;
	setp.eq.b32 	%p10, %r38, 1;
	not.pred 	%p11, %p10;
	@%p11 bra 	$L__BB2_12;
	add.s32 	%r39, %r44, %r2;
	mul.wide.s32 	%rd14, %r39, 4;
	add.s64 	%rd15, %rd1, %rd14;
	ld.global.f32 	%f43, [%rd15];
	ld.global.u32 	%r40, [%rd2];
	cvt.rn.f32.s32 	%f44, %r40;
	div.rn.f32 	%f45, %f43, %f44;
	st.global.f32 	[%rd15], %f45;
$L__BB2_12:
	ret;

}
	// .globl	_Z16calculateMaxDistPfS_S_ii
.visible .entry _Z16calculateMaxDistPfS_S_ii(
	.param .u64 .ptr .align 1 _Z16calculateMaxDistPfS_S_ii_param_0,
	.param .u64 .ptr .align 1 _Z16calculateMaxDistPfS_S_ii_param_1,
	.param .u64 .ptr .align 1 _Z16calculateMaxDistPfS_S_ii_param_2,
	.param .u32 _Z16calculateMaxDistPfS_S_ii_param_3,
	.param .u32 _Z16calculateMaxDistPfS_S_ii_param_4
)
{
	.reg .pred 	%p<13>;
	.reg .b32 	%r<30>;
	.reg .b32 	%f<87>;
	.reg .b64 	%rd<35>;

	ld.param.u64 	%rd10, [_Z16calculateMaxDistPfS_S_ii_param_0];
	ld.param.u64 	%rd11, [_Z16calculateMaxDistPfS_S_ii_param_1];
	ld.param.u64 	%rd12, [_Z16calculateMaxDistPfS_S_ii_param_2];
	ld.param.u32 	%r16, [_Z16calculateMaxDistPfS_S_ii_param_3];
	ld.param.u32 	%r17, [_Z16calculateMaxDistPfS_S_ii_param_4];
	mov.u32 	%r18, %ctaid.x;
	mov.u32 	%r19, %ntid.x;
	mov.u32 	%r20, %tid.x;
	mad.lo.s32 	%r1, %r18, %r19, %r20;
	setp.ge.s32 	%p1, %r1, %r17;
	@%p1 bra 	$L__BB3_16;
	cvta.to.global.u64 	%rd1, %rd10;
	cvta.to.global.u64 	%rd2, %rd11;
	mul.lo.s32 	%r21, %r16, %r1;
	cvt.s64.s32 	%rd3, %r21;
	setp.lt.s32 	%p2, %r16, 1;
	mov.f32 	%f86, 0f00000000;
	@%p2 bra 	$L__BB3_13;
	and.b32  	%r2, %r16, 7;
	setp.lt.u32 	%p3, %r16, 8;
	mov.f32 	%f86, 0f00000000;
	mov.b32 	%r27, 0;
	@%p3 bra 	$L__BB3_5;
	and.b32  	%r27, %r16, 2147483640;
	neg.s32 	%r25, %r27;
	shl.b64 	%rd13, %rd3, 2;
	add.s64 	%rd14, %rd13, 16;
	add.s64 	%rd34, %rd1, %rd14;
	add.s64 	%rd33, %rd2, %rd14;
	mov.f32 	%f86, 0f00000000;
$L__BB3_4:
	.pragma "nounroll";
	ld.global.f32 	%f19, [%rd34+-16];
	ld.global.f32 	%f20, [%rd33+-16];
	sub.f32 	%f21, %f19, %f20;
	fma.rn.f32 	%f22, %f21, %f21, %f86;
	ld.global.f32 	%f23, [%rd34+-12];
	ld.global.f32 	%f24, [%rd33+-12];
	sub.f32 	%f25, %f23, %f24;
	fma.rn.f32 	%f26, %f25, %f25, %f22;
	ld.global.f32 	%f27, [%rd34+-8];
	ld.global.f32 	%f28, [%rd33+-8];
	sub.f32 	%f29, %f27, %f28;
	fma.rn.f32 	%f30, %f29, %f29, %f26;
	ld.global.f32 	%f31, [%rd34+-4];
	ld.global.f32 	%f32, [%rd33+-4];
	sub.f32 	%f33, %f31, %f32;
	fma.rn.f32 	%f34, %f33, %f33, %f30;
	ld.global.f32 	%f35, [%rd34];
	ld.global.f32 	%f36, [%rd33];
	sub.f32 	%f37, %f35, %f36;
	fma.rn.f32 	%f38, %f37, %f37, %f34;
	ld.global.f32 	%f39, [%rd34+4];
	ld.global.f32 	%f40, [%rd33+4];
	sub.f32 	%f41, %f39, %f40;
	fma.rn.f32 	%f42, %f41, %f41, %f38;
	ld.global.f32 	%f43, [%rd34+8];
	ld.global.f32 	%f44, [%rd33+8];
	sub.f32 	%f45, %f43, %f44;
	fma.rn.f32 	%f46, %f45, %f45, %f42;
	ld.global.f32 	%f47, [%rd34+12];
	ld.global.f32 	%f48, [%rd33+12];
	sub.f32 	%f49, %f47, %f48;
	fma.rn.f32 	%f86, %f49, %f49, %f46;
	add.s32 	%r25, %r25, 8;
	add.s64 	%rd34, %rd34, 32;
	add.s64 	%rd33, %rd33, 32;
	setp.ne.s32 	%p4, %r25, 0;
	@%p4 bra 	$L__BB3_4;
$L__BB3_5:
	setp.eq.s32 	%p5, %r2, 0;
	@%p5 bra 	$L__BB3_13;
	and.b32  	%r8, %r16, 3;
	setp.lt.u32 	%p6, %r2, 4;
	@%p6 bra 	$L__BB3_8;
	cvt.u64.u32 	%rd15, %r27;
	add.s64 	%rd16, %rd15, %rd3;
	shl.b64 	%rd17, %rd16, 2;
	add.s64 	%rd18, %rd1, %rd17;
	ld.global.f32 	%f51, [%rd18];
	add.s64 	%rd19, %rd2, %rd17;
	ld.global.f32 	%f52, [%rd19];
	sub.f32 	%f53, %f51, %f52;
	fma.rn.f32 	%f54, %f53, %f53, %f86;
	ld.global.f32 	%f55, [%rd18+4];
	ld.global.f32 	%f56, [%rd19+4];
	sub.f32 	%f57, %f55, %f56;
	fma.rn.f32 	%f58, %f57, %f57, %f54;
	ld.global.f32 	%f59, [%rd18+8];
	ld.global.f32 	%f60, [%rd19+8];
	sub.f32 	%f61, %f59, %f60;
	fma.rn.f32 	%f62, %f61, %f61, %f58;
	ld.global.f32 	%f63, [%rd18+12];
	ld.global.f32 	%f64, [%rd19+12];
	sub.f32 	%f65, %f63, %f64;
	fma.rn.f32 	%f86, %f65, %f65, %f62;
	add.s32 	%r27, %r27, 4;
$L__BB3_8:
	setp.eq.s32 	%p7, %r8, 0;
	@%p7 bra 	$L__BB3_13;
	setp.eq.s32 	%p8, %r8, 1;
	@%p8 bra 	$L__BB3_11;
	cvt.u64.u32 	%rd20, %r27;
	add.s64 	%rd21, %rd20, %rd3;
	shl.b64 	%rd22, %rd21, 2;
	add.s64 	%rd23, %rd1, %rd22;
	ld.global.f32 	%f67, [%rd23];
	add.s64 	%rd24, %rd2, %rd22;
	ld.global.f32 	%f68, [%rd24];
	sub.f32 	%f69, %f67, %f68;
	fma.rn.f32 	%f70, %f69, %f69, %f86;
	ld.global.f32 	%f71, [%rd23+4];
	ld.global.f32 	%f72, [%rd24+4];
	sub.f32 	%f73, %f71, %f72;
	fma.rn.f32 	%f86, %f73, %f73, %f70;
	add.s32 	%r27, %r27, 2;
$L__BB3_11:
	and.b32  	%r23, %r16, 1;
	setp.eq.b32 	%p9, %r23, 1;
	not.pred 	%p10, %p9;
	@%p10 bra 	$L__BB3_13;
	cvt.u64.u32 	%rd25, %r27;
	add.s64 	%rd26, %rd25, %rd3;
	shl.b64 	%rd27, %rd26, 2;
	add.s64 	%rd28, %rd1, %rd27;
	ld.global.f32 	%f74, [%rd28];
	add.s64 	%rd29, %rd2, %rd27;
	ld.global.f32 	%f75, [%rd29];
	sub.f32 	%f76, %f74, %f75;
	fma.rn.f32 	%f86, %f76, %f76, %f86;
$L__BB3_13:
	sqrt.rn.f32 	%f13, %f86;
	cvta.to.global.u64 	%rd30, %rd12;
	mul.wide.s32 	%rd31, %r1, 4;
	add.s64 	%rd32, %rd30, %rd31;
	st.global.f32 	[%rd32], %f13;
	ld.global.f32 	%f14, [d_maxDist];
	setp.leu.f32 	%p11, %f13, %f14;
	@%p11 bra 	$L__BB3_16;
	mov.b32 	%r29, %f14;
$L__BB3_15:
	mov.b32 	%f77, %r29;
	max.f32 	%f78, %f13, %f77;
	mov.b32 	%r24, %f78;
	atom.relaxed.global.cas.b32 	%r15, [d_maxDist], %r29, %r24;
	setp.ne.s32 	%p12, %r29, %r15;
	mov.u32 	%r29, %r15;
	@%p12 bra 	$L__BB3_15;
$L__BB3_16:
	ret;

}


// ===== COMPILED SASS (sm_100) =====

	.target	sm_100

	.elftype	@"ET_EXEC"


//--------------------- .note.nv.tkinfo           --------------------------
	.section	.note.nv.tkinfo,"",@"SHT_NOTE"
	.sectionflags	@"SHF_NOTE_NV_TKINFO"
	.tkinfo
        /*0018*/ 	.word	0x00000002
        /*0030*/ 	.string	""
        /*0030*/ 	.string	"ptxas"
        /*0030*/ 	.string	"Cuda compilation tools, release 13.0, V13.0.88"
        /*0030*/ 	.string	"Build cuda_13.0.r13.0/compiler.36424714_0"
        /*0030*/ 	.string	"-arch sm_100 -m 64 "



//--------------------- .note.nv.cuinfo           --------------------------
	.section	.note.nv.cuinfo,"",@"SHT_NOTE"
	.sectionflags	@"SHF_NOTE_NV_CUINFO"
        /*0018*/ 	.short	0x0002
        /*001a*/ 	.short	0x0064
        /*001c*/ 	.short	0x0082
	.zero		2


//--------------------- .nv.info                  --------------------------
	.section	.nv.info,"",@"SHT_CUDA_INFO"
	.align	4


	//----- nvinfo : EIATTR_REGCOUNT
	.align		4
        /*0000*/ 	.byte	0x04, 0x2f
        /*0002*/ 	.short	(.L_3 - .L_2)
	.align		4
.L_2:
        /*0004*/ 	.word	index@(_Z31distanceCalculationForEachPointPfS_Piiii)
        /*0008*/ 	.word	0x0000001d


	//----- nvinfo : EIATTR_FRAME_SIZE
	.align		4
.L_3:
        /*000c*/ 	.byte	0x04, 0x11
        /*000e*/ 	.short	(.L_5 - .L_4)
	.align		4
.L_4:
        /*0010*/ 	.word	index@($__internal_2_$__cuda_sm20_sqrt_rn_f32_slowpath)
        /*0014*/ 	.word	0x00000000


	//----- nvinfo : EIATTR_FRAME_SIZE
	.align		4
.L_5:
        /*0018*/ 	.byte	0x04, 0x11
        /*001a*/ 	.short	(.L_7 - .L_6)
	.align		4
.L_6:
        /*001c*/ 	.word	index@(_Z31distanceCalculationForEachPointPfS_Piiii)
        /*0020*/ 	.word	0x00000000


	//----- nvinfo : EIATTR_REGCOUNT
	.align		4
.L_7:
        /*0024*/ 	.byte	0x04, 0x2f
        /*0026*/ 	.short	(.L_9 - .L_8)
	.align		4
.L_8:
        /*0028*/ 	.word	index@(_Z21recalculatesCentroidsPfPiiiiS_S0_)
        /*002c*/ 	.word	0x0000001a


	//----- nvinfo : EIATTR_FRAME_SIZE
	.align		4
.L_9:
        /*0030*/ 	.byte	0x04, 0x11
        /*0032*/ 	.short	(.L_11 - .L_10)
	.align		4
.L_10:
        /*0034*/ 	.word	index@(_Z21recalculatesCentroidsPfPiiiiS_S0_)
        /*0038*/ 	.word	0x00000000


	//----- nvinfo : EIATTR_REGCOUNT
	.align		4
.L_11:
        /*003c*/ 	.byte	0x04, 0x2f
        /*003e*/ 	.short	(.L_13 - .L_12)
	.align		4
.L_12:
        /*0040*/ 	.word	index@(_Z15updateCentroidsPfPiii)
        /*0044*/ 	.word	0x00000016


	//----- nvinfo : EIATTR_FRAME_SIZE
	.align		4
.L_13:
        /*0048*/ 	.byte	0x04, 0x11
        /*004a*/ 	.short	(.L_15 - .L_14)
	.align		4
.L_14:
        /*004c*/ 	.word	index@($__internal_1_$__cuda_sm3x_div_rn_noftz_f32_slowpath)
        /*0050*/ 	.word	0x00000000


	//----- nvinfo : EIATTR_FRAME_SIZE
	.align		4
.L_15:
        /*0054*/ 	.byte	0x04, 0x11
        /*0056*/ 	.short	(.L_17 - .L_16)
	.align		4
.L_16:
        /*0058*/ 	.word	index@(_Z15updateCentroidsPfPiii)
        /*005c*/ 	.word	0x00000000


	//----- nvinfo : EIATTR_REGCOUNT
	.align		4
.L_17:
        /*0060*/ 	.byte	0x04, 0x2f
        /*0062*/ 	.short	(.L_19 - .L_18)
	.align		4
.L_18:
        /*0064*/ 	.word	index@(_Z16calculateMaxDistPfS_S_ii)
        /*0068*/ 	.word	0x0000001d


	//----- nvinfo : EIATTR_FRAME_SIZE
	.align		4
.L_19:
        /*006c*/ 	.byte	0x04, 0x11
        /*006e*/ 	.short	(.L_21 - .L_20)
	.align		4
.L_20:
        /*0070*/ 	.word	index@($__internal_0_$__cuda_sm20_sqrt_rn_f32_slowpath)
        /*0074*/ 	.word	0x00000000


	//----- nvinfo : EIATTR_FRAME_SIZE
	.align		4
.L_21:
        /*0078*/ 	.byte	0x04, 0x11
        /*007a*/ 	.short	(.L_23 - .L_22)
	.align		4
.L_22:
        /*007c*/ 	.word	index@(_Z16calculateMaxDistPfS_S_ii)
        /*0080*/ 	.word	0x00000000


	//----- nvinfo : EIATTR_MIN_STACK_SIZE
	.align		4
.L_23:
        /*0084*/ 	.byte	0x04, 0x12
        /*0086*/ 	.short	(.L_25 - .L_24)
	.align		4
.L_24:
        /*0088*/ 	.word	index@(_Z16calculateMaxDistPfS_S_ii)
        /*008c*/ 	.word	0x00000000


	//----- nvinfo : EIATTR_MIN_STACK_SIZE
	.align		4
.L_25:
        /*0090*/ 	.byte	0x04, 0x12
        /*0092*/ 	.short	(.L_27 - .L_26)
	.align		4
.L_26:
        /*0094*/ 	.word	index@(_Z15updateCentroidsPfPiii)
        /*0098*/ 	.word	0x00000000


	//----- nvinfo : EIATTR_MIN_STACK_SIZE
	.align		4
.L_27:
        /*009c*/ 	.byte	0x04, 0x12
        /*009e*/ 	.short	(.L_29 - .L_28)
	.align		4
.L_28:
        /*00a0*/ 	.word	index@(_Z21recalculatesCentroidsPfPiiiiS_S0_)
        /*00a4*/ 	.word	0x00000000


	//----- nvinfo : EIATTR_MIN_STACK_SIZE
	.align		4
.L_29:
        /*00a8*/ 	.byte	0x04, 0x12
        /*00aa*/ 	.short	(.L_31 - .L_30)
	.align		4
.L_30:
        /*00ac*/ 	.word	index@(_Z31distanceCalculationForEachPointPfS_Piiii)
        /*00b0*/ 	.word	0x00000000
.L_31:


//--------------------- .nv.compat                --------------------------
	.section	.nv.compat,"",@"SHT_CUDA_COMPAT_INFO"
	.align	4
        /*0000*/ 	.byte	0x02, 0x09, 0x00, 0x00, 0x02, 0x02, 0x01, 0x00, 0x02, 0x05, 0x05, 0x00, 0x03, 0x07, 0x01, 0x01
        /*0010*/ 	.byte	0x02, 0x03, 0x00, 0x00, 0x02, 0x06, 0x01, 0x00, 0x04, 0x0b, 0x08, 0x00, 0x01, 0x00, 0x00, 0x00
        /*0020*/ 	.byte	0x00, 0x00, 0x00, 0x00


//--------------------- .nv.info._Z16calculateMaxDistPfS_S_ii --------------------------
	.section	.nv.info._Z16calculateMaxDistPfS_S_ii,"",@"SHT_CUDA_INFO"
	.sectionflags	@""
	.align	4


	//----- nvinfo : EIATTR_CUDA_API_VERSION
	.align		4
        /*0000*/ 	.byte	0x04, 0x37
        /*0002*/ 	.short	(.L_33 - .L_32)
.L_32:
        /*0004*/ 	.word	0x00000082


	//----- nvinfo : EIATTR_KPARAM_INFO
	.align		4
.L_33:
        /*0008*/ 	.byte	0x04, 0x17
        /*000a*/ 	.short	(.L_35 - .L_34)
.L_34:
        /*000c*/ 	.word	0x00000000
        /*0010*/ 	.short	0x0004
        /*0012*/ 	.short	0x001c
        /*0014*/ 	.byte	0x00, 0xf0, 0x11, 0x00


	//----- nvinfo : EIATTR_KPARAM_INFO
	.align		4
.L_35:
        /*0018*/ 	.byte	0x04, 0x17
        /*001a*/ 	.short	(.L_37 - .L_36)
.L_36:
        /*001c*/ 	.word	0x00000000
        /*0020*/ 	.short	0x0003
        /*0022*/ 	.short	0x0018
        /*0024*/ 	.byte	0x00, 0xf0, 0x11, 0x00


	//----- nvinfo : EIATTR_KPARAM_INFO
	.align		4
.L_37:
        /*0028*/ 	.byte	0x04, 0x17
        /*002a*/ 	.short	(.L_39 - .L_38)
.L_38:
        /*002c*/ 	.word	0x00000000
        /*0030*/ 	.short	0x0002
        /*0032*/ 	.short	0x0010
        /*0034*/ 	.byte	0x00, 0xf5, 0x21, 0x00


	//----- nvinfo : EIATTR_KPARAM_INFO
	.align		4
.L_39:
        /*0038*/ 	.byte	0x04, 0x17
        /*003a*/ 	.short	(.L_41 - .L_40)
.L_40:
        /*003c*/ 	.word	0x00000000
        /*0040*/ 	.short	0x0001
        /*0042*/ 	.short	0x0008
        /*0044*/ 	.byte	0x00, 0xf5, 0x21, 0x00


	//----- nvinfo : EIATTR_KPARAM_INFO
	.align		4
.L_41:
        /*0048*/ 	.byte	0x04, 0x17
        /*004a*/ 	.short	(.L_43 - .L_42)
.L_42:
        /*004c*/ 	.word	0x00000000
        /*0050*/ 	.short	0x0000
        /*0052*/ 	.short	0x0000
        /*0054*/ 	.byte	0x00, 0xf5, 0x21, 0x00


	//----- nvinfo : EIATTR_SPARSE_MMA_MASK
	.align		4
.L_43:
        /*0058*/ 	.byte	0x03, 0x50
        /*005a*/ 	.short	0x0000


	//----- nvinfo : EIATTR_MAXREG_COUNT
	.align		4
        /*005c*/ 	.byte	0x03, 0x1b
        /*005e*/ 	.short	0x00ff


	//----- nvinfo : EIATTR_MERCURY_ISA_VERSION
	.align		4
        /*0060*/ 	.byte	0x03, 0x5f
        /*0062*/ 	.short	0x0101


	//----- nvinfo : EIATTR_VRC_CTA_INIT_COUNT
	.align		4
        /*0064*/ 	.byte	0x02, 0x4a
	.zero		1
	.zero		1


	//----- nvinfo : EIATTR_EXIT_INSTR_OFFSETS
	.align		4
        /*0068*/ 	.byte	0x04, 0x1c
        /*006a*/ 	.short	(.L_45 - .L_44)


	//   ....[0]....
.L_44:
        /*006c*/ 	.word	0x00000070


	//   ....[1]....
        /*0070*/ 	.word	0x000009e0


	//   ....[2]....
        /*0074*/ 	.word	0x00000a60


	//----- nvinfo : EIATTR_CRS_STACK_SIZE
	.align		4
.L_45:
        /*0078*/ 	.byte	0x04, 0x1e
        /*007a*/ 	.short	(.L_47 - .L_46)
.L_46:
        /*007c*/ 	.word	0x00000000


	//----- nvinfo : EIATTR_CBANK_PARAM_SIZE
	.align		4
.L_47:
        /*0080*/ 	.byte	0x03, 0x19
        /*0082*/ 	.short	0x0020


	//----- nvinfo : EIATTR_PARAM_CBANK
	.align		4
        /*0084*/ 	.byte	0x04, 0x0a
        /*0086*/ 	.short	(.L_49 - .L_48)
	.align		4
.L_48:
        /*0088*/ 	.word	index@(.nv.constant0._Z16calculateMaxDistPfS_S_ii)
        /*008c*/ 	.short	0x0380
        /*008e*/ 	.short	0x0020


	//----- nvinfo : EIATTR_SW_WAR
	.align		4
.L_49:
        /*0090*/ 	.byte	0x04, 0x36
        /*0092*/ 	.short	(.L_51 - .L_50)
.L_50:
        /*0094*/ 	.word	0x00000008
.L_51:


//--------------------- .nv.info._Z15updateCentroidsPfPiii --------------------------
	.section	.nv.info._Z15updateCentroidsPfPiii,"",@"SHT_CUDA_INFO"
	.sectionflags	@""
	.align	4


	//----- nvinfo : EIATTR_CUDA_API_VERSION
	.align		4
        /*0000*/ 	.byte	0x04, 0x37
        /*0002*/ 	.short	(.L_53 - .L_52)
.L_52:
        /*0004*/ 	.word	0x00000082


	//----- nvinfo : EIATTR_KPARAM_INFO
	.align		4
.L_53:
        /*0008*/ 	.byte	0x04, 0x17
        /*000a*/ 	.short	(.L_55 - .L_54)
.L_54:
        /*000c*/ 	.word	0x00000000
        /*0010*/ 	.short	0x0003
        /*0012*/ 	.short	0x0014
        /*0014*/ 	.byte	0x00, 0xf0, 0x11, 0x00


	//----- nvinfo : EIATTR_KPARAM_INFO
	.align		4
.L_55:
        /*0018*/ 	.byte	0x04, 0x17
        /*001a*/ 	.short	(.L_57 - .L_56)
.L_56:
        /*001c*/ 	.word	0x00000000
        /*0020*/ 	.short	0x0002
        /*0022*/ 	.short	0x0010
        /*0024*/ 	.byte	0x00, 0xf0, 0x11, 0x00


	//----- nvinfo : EIATTR_KPARAM_INFO
	.align		4
.L_57:
        /*0028*/ 	.byte	0x04, 0x17
        /*002a*/ 	.short	(.L_59 - .L_58)
.L_58:
        /*002c*/ 	.word	0x00000000
        /*0030*/ 	.short	0x0001
        /*0032*/ 	.short	0x0008
        /*0034*/ 	.byte	0x00, 0xf5, 0x21, 0x00


	//----- nvinfo : EIATTR_KPARAM_INFO
	.align		4
.L_59:
        /*0038*/ 	.byte	0x04, 0x17
        /*003a*/ 	.short	(.L_61 - .L_60)
.L_60:
        /*003c*/ 	.word	0x00000000
        /*0040*/ 	.short	0x0000
        /*0042*/ 	.short	0x0000
        /*0044*/ 	.byte	0x00, 0xf5, 0x21, 0x00


	//----- nvinfo : EIATTR_SPARSE_MMA_MASK
	.align		4
.L_61:
        /*0048*/ 	.byte	0x03, 0x50
        /*004a*/ 	.short	0x0000


	//----- nvinfo : EIATTR_MAXREG_COUNT
	.align		4
        /*004c*/ 	.byte	0x03, 0x1b
        /*004e*/ 	.short	0x00ff


	//----- nvinfo : EIATTR_MERCURY_ISA_VERSION
	.align		4
        /*0050*/ 	.byte	0x03, 0x5f
        /*0052*/ 	.short	0x0101


	//----- nvinfo : EIATTR_VRC_CTA_INIT_COUNT
	.align		4
        /*0054*/ 	.byte	0x02, 0x4a
	.zero		1
	.zero		1


	//----- nvinfo : EIATTR_EXIT_INSTR_OFFSETS
	.align		4
        /*0058*/ 	.byte	0x04, 0x1c
        /*005a*/ 	.short	(.L_63 - .L_62)


	//   ....[0]....
.L_62:
        /*005c*/ 	.word	0x00000080


	//   ....[1]....
        /*0060*/ 	.word	0x00000a30


	//   ....[2]....
        /*0064*/ 	.word	0x00000ef0


	//   ....[3]....
        /*0068*/ 	.word	0x000011a0


	//   ....[4]....
        /*006c*/ 	.word	0x000012f0


	//----- nvinfo : EIATTR_CRS_STACK_SIZE
	.align		4
.L_63:
        /*0070*/ 	.byte	0x04, 0x1e
        /*0072*/ 	.short	(.L_65 - .L_64)
.L_64:
        /*0074*/ 	.word	0x00000000


	//----- nvinfo : EIATTR_CBANK_PARAM_SIZE
	.align		4
.L_65:
        /*0078*/ 	.byte	0x03, 0x19
        /*007a*/ 	.short	0x0018


	//----- nvinfo : EIATTR_PARAM_CBANK
	.align		4
        /*007c*/ 	.byte	0x04, 0x0a
        /*007e*/ 	.short	(.L_67 - .L_66)
	.align		4
.L_66:
        /*0080*/ 	.word	index@(.nv.constant0._Z15updateCentroidsPfPiii)
        /*0084*/ 	.short	0x0380
        /*0086*/ 	.short	0x0018


	//----- nvinfo : EIATTR_SW_WAR
	.align		4
.L_67:
        /*0088*/ 	.byte	0x04, 0x36
        /*008a*/ 	.short	(.L_69 - .L_68)
.L_68:
        /*008c*/ 	.word	0x00000008
.L_69:


//--------------------- .nv.info._Z21recalculatesCentroidsPfPiiiiS_S0_ --------------------------
	.section	.nv.info._Z21recalculatesCentroidsPfPiiiiS_S0_,"",@"SHT_CUDA_INFO"
	.sectionflags	@""
	.align	4


	//----- nvinfo : EIATTR_CUDA_API_VERSION
	.align		4
        /*0000*/ 	.byte	0x04, 0x37
        /*0002*/ 	.short	(.L_71 - .L_70)
.L_70:
        /*0004*/ 	.word	0x00000082


	//----- nvinfo : EIATTR_KPARAM_INFO
	.align		4
.L_71:
        /*0008*/ 	.byte	0x04, 0x17
        /*000a*/ 	.short	(.L_73 - .L_72)
.L_72:
        /*000c*/ 	.word	0x00000000
        /*0010*/ 	.short	0x0006
        /*0012*/ 	.short	0x0028
        /*0014*/ 	.byte	0x00, 0xf5, 0x21, 0x00


	//----- nvinfo : EIATTR_KPARAM_INFO
	.align		4
.L_73:
        /*0018*/ 	.byte	0x04, 0x17
        /*001a*/ 	.short	(.L_75 - .L_74)
.L_74:
        /*001c*/ 	.word	0x00000000
        /*0020*/ 	.short	0x0005
        /*0022*/ 	.short	0x0020
        /*0024*/ 	.byte	0x00, 0xf5, 0x21, 0x00


	//----- nvinfo : EIATTR_KPARAM_INFO
	.align		4
.L_75:
        /*0028*/ 	.byte	0x04, 0x17
        /*002a*/ 	.short	(.L_77 - .L_76)
.L_76:
        /*002c*/ 	.word	0x00000000
        /*0030*/ 	.short	0x0004
        /*0032*/ 	.short	0x0018
        /*0034*/ 	.byte	0x00, 0xf0, 0x11, 0x00


	//----- nvinfo : EIATTR_KPARAM_INFO
	.align		4
.L_77:
        /*0038*/ 	.byte	0x04, 0x17
        /*003a*/ 	.short	(.L_79 - .L_78)
.L_78:
        /*003c*/ 	.word	0x00000000
        /*0040*/ 	.short	0x0003
        /*0042*/ 	.short	0x0014
        /*0044*/ 	.byte	0x00, 0xf0, 0x11, 0x00


	//----- nvinfo : EIATTR_KPARAM_INFO
	.align		4
.L_79:
        /*0048*/ 	.byte	0x04, 0x17
        /*004a*/ 	.short	(.L_81 - .L_80)
.L_80:
        /*004c*/ 	.word	0x00000000
        /*0050*/ 	.short	0x0002
        /*0052*/ 	.short	0x0010
        /*0054*/ 	.byte	0x00, 0xf0, 0x11, 0x00


	//----- nvinfo : EIATTR_KPARAM_INFO
	.align		4
.L_81:
        /*0058*/ 	.byte	0x04, 0x17
        /*005a*/ 	.short	(.L_83 - .L_82)
.L_82:
        /*005c*/ 	.word	0x00000000
        /*0060*/ 	.short	0x0001
        /*0062*/ 	.short	0x0008
        /*0064*/ 	.byte	0x00, 0xf5, 0x21, 0x00


	//----- nvinfo : EIATTR_KPARAM_INFO
	.align		4
.L_83:
        /*0068*/ 	.byte	0x04, 0x17
        /*006a*/ 	.short	(.L_85 - .L_84)
.L_84:
        /*006c*/ 	.word	0x00000000
        /*0070*/ 	.short	0x0000
        /*0072*/ 	.short	0x0000
        /*0074*/ 	.byte	0x00, 0xf5, 0x21, 0x00


	//----- nvinfo : EIATTR_SPARSE_MMA_MASK
	.align		4
.L_85:
        /*0078*/ 	.byte	0x03, 0x50
        /*007a*/ 	.short	0x0000


	//----- nvinfo : EIATTR_MAXREG_COUNT
	.align		4
        /*007c*/ 	.byte	0x03, 0x1b
        /*007e*/ 	.short	0x00ff


	//----- nvinfo : EIATTR_MERCURY_ISA_VERSION
	.align		4
        /*0080*/ 	.byte	0x03, 0x5f
        /*0082*/ 	.short	0x0101


	//----- nvinfo : EIATTR_VRC_CTA_INIT_COUNT
	.align		4
        /*0084*/ 	.byte	0x02, 0x4a
	.zero		1
	.zero		1


	//----- nvinfo : EIATTR_EXIT_INSTR_OFFSETS
	.align		4
        /*0088*/ 	.byte	0x04, 0x1c
        /*008a*/ 	.short	(.L_87 - .L_86)


	//   ....[0]....
.L_86:
        /*008c*/ 	.word	0x00000070


	//   ....[1]....
        /*0090*/ 	.word	0x00000120


	//   ....[2]....
        /*0094*/ 	.word	0x00000470


	//   ....[3]....
        /*0098*/ 	.word	0x00000630


	//   ....[4]....
        /*009c*/ 	.word	0x00000770


	//   ....[5]....
        /*00a0*/ 	.word	0x00000860


	//----- nvinfo : EIATTR_CBANK_PARAM_SIZE
	.align		4
.L_87:
        /*00a4*/ 	.byte	0x03, 0x19
        /*00a6*/ 	.short	0x0030


	//----- nvinfo : EIATTR_PARAM_CBANK
	.align		4
        /*00a8*/ 	.byte	0x04, 0x0a
        /*00aa*/ 	.short	(.L_89 - .L_88)
	.align		4
.L_88:
        /*00ac*/ 	.word	index@(.nv.constant0._Z21recalculatesCentroidsPfPiiiiS_S0_)
        /*00b0*/ 	.short	0x0380
        /*00b2*/ 	.short	0x0030


	//----- nvinfo : EIATTR_SW_WAR
	.align		4
.L_89:
        /*00b4*/ 	.byte	0x04, 0x36
        /*00b6*/ 	.short	(.L_91 - .L_90)
.L_90:
        /*00b8*/ 	.word	0x00000008
.L_91:


//--------------------- .nv.info._Z31distanceCalculationForEachPointPfS_Piiii --------------------------
	.section	.nv.info._Z31distanceCalculationForEachPointPfS_Piiii,"",@"SHT_CUDA_INFO"
	.sectionflags	@""
	.align	4


	//----- nvinfo : EIATTR_CUDA_API_VERSION
	.align		4
        /*0000*/ 	.byte	0x04, 0x37
        /*0002*/ 	.short	(.L_93 - .L_92)
.L_92:
        /*0004*/ 	.word	0x00000082


	//----- nvinfo : EIATTR_KPARAM_INFO
	.align		4
.L_93:
        /*0008*/ 	.byte	0x04, 0x17
        /*000a*/ 	.short	(.L_95 - .L_94)
.L_94:
        /*000c*/ 	.word	0x00000000
        /*0010*/ 	.short	0x0005
        /*0012*/ 	.short	0x0020
        /*0014*/ 	.byte	0x00, 0xf0, 0x11, 0x00


	//----- nvinfo : EIATTR_KPARAM_INFO
	.align		4
.L_95:
        /*0018*/ 	.byte	0x04, 0x17
        /*001a*/ 	.short	(.L_97 - .L_96)
.L_96:
        /*001c*/ 	.word	0x00000000
        /*0020*/ 	.short	0x0004
        /*0022*/ 	.short	0x001c
        /*0024*/ 	.byte	0x00, 0xf0, 0x11, 0x00


	//----- nvinfo : EIATTR_KPARAM_INFO
	.align		4
.L_97:
        /*0028*/ 	.byte	0x04, 0x17
        /*002a*/ 	.short	(.L_99 - .L_98)
.L_98:
        /*002c*/ 	.word	0x00000000
        /*0030*/ 	.short	0x0003
        /*0032*/ 	.short	0x0018
        /*0034*/ 	.byte	0x00, 0xf0, 0x11, 0x00


	//----- nvinfo : EIATTR_KPARAM_INFO
	.align		4
.L_99:
        /*0038*/ 	.byte	0x04, 0x17
        /*003a*/ 	.short	(.L_101 - .L_100)
.L_100:
        /*003c*/ 	.word	0x00000000
        /*0040*/ 	.short	0x0002
        /*0042*/ 	.short	0x0010
        /*0044*/ 	.byte	0x00, 0xf5, 0x21, 0x00


	//----- nvinfo : EIATTR_KPARAM_INFO
	.align		4
.L_101:
        /*0048*/ 	.byte	0x04, 0x17
        /*004a*/ 	.short	(.L_103 - .L_102)
.L_102:
        /*004c*/ 	.word	0x00000000
        /*0050*/ 	.short	0x0001
        /*0052*/ 	.short	0x0008
        /*0054*/ 	.byte	0x00, 0xf5, 0x21, 0x00


	//----- nvinfo : EIATTR_KPARAM_INFO
	.align		4
.L_103:
        /*0058*/ 	.byte	0x04, 0x17
        /*005a*/ 	.short	(.L_105 - .L_104)
.L_104:
        /*005c*/ 	.word	0x00000000
        /*0060*/ 	.short	0x0000
        /*0062*/ 	.short	0x0000
        /*0064*/ 	.byte	0x00, 0xf5, 0x21, 0x00


	//----- nvinfo : EIATTR_SPARSE_MMA_MASK
	.align		4
.L_105:
        /*0068*/ 	.byte	0x03, 0x50
        /*006a*/ 	.short	0x0000


	//----- nvinfo : EIATTR_MAXREG_COUNT
	.align		4
        /*006c*/ 	.byte	0x03, 0x1b
        /*006e*/ 	.short	0x00ff


	//----- nvinfo : EIATTR_MERCURY_ISA_VERSION
	.align		4
        /*0070*/ 	.byte	0x03, 0x5f
        /*0072*/ 	.short	0x0101


	//----- nvinfo : EIATTR_INT_WARP_WIDE_INSTR_OFFSETS
	.align		4
        /*0074*/ 	.byte	0x04, 0x31
        /*0076*/ 	.short	(.L_107 - .L_106)


	//   ....[0]....
.L_106:
        /*0078*/ 	.word	0x00000f90


	//----- nvinfo : EIATTR_VRC_CTA_INIT_COUNT
	.align		4
.L_107:
        /*007c*/ 	.byte	0x02, 0x4a
	.zero		1
	.zero		1


	//----- nvinfo : EIATTR_EXIT_INSTR_OFFSETS
	.align		4
        /*0080*/ 	.byte	0x04, 0x1c
        /*0082*/ 	.short	(.L_109 - .L_108)


	//   ....[0]....
.L_108:
        /*0084*/ 	.word	0x00000070


	//   ....[1]....
        /*0088*/ 	.word	0x00001000


	//----- nvinfo : EIATTR_CRS_STACK_SIZE
	.align		4
.L_109:
        /*008c*/ 	.byte	0x04, 0x1e
        /*008e*/ 	.short	(.L_111 - .L_110)
.L_110:
        /*0090*/ 	.word	0x00000000


	//----- nvinfo : EIATTR_CBANK_PARAM_SIZE
	.align		4
.L_111:
        /*0094*/ 	.byte	0x03, 0x19
        /*0096*/ 	.short	0x0024


	//----- nvinfo : EIATTR_PARAM_CBANK
	.align		4
        /*0098*/ 	.byte	0x04, 0x0a
        /*009a*/ 	.short	(.L_113 - .L_112)
	.align		4
.L_112:
        /*009c*/ 	.word	index@(.nv.constant0._Z31distanceCalculationForEachPointPfS_Piiii)
        /*00a0*/ 	.short	0x0380
        /*00a2*/ 	.short	0x0024


	//----- nvinfo : EIATTR_SW_WAR
	.align		4
.L_113:
        /*00a4*/ 	.byte	0x04, 0x36
        /*00a6*/ 	.short	(.L_115 - .L_114)
.L_114:
        /*00a8*/ 	.word	0x00000008
.L_115:


//--------------------- .nv.callgraph             --------------------------
	.section	.nv.callgraph,"",@"SHT_CUDA_CALLGRAPH"
	.align	4
	.sectionentsize	8
	.align		4
        /*0000*/ 	.word	0x00000000
	.align		4
        /*0004*/ 	.word	0xffffffff
	.align		4
        /*0008*/ 	.word	0x00000000
	.align		4
        /*000c*/ 	.word	0xfffffffe
	.align		4
        /*0010*/ 	.word	0x00000000
	.align		4
        /*0014*/ 	.word	0xfffffffd
	.align		4
        /*0018*/ 	.word	0x00000000
	.align		4
        /*001c*/ 	.word	0xfffffffc


//--------------------- .nv.constant4             --------------------------
	.section	.nv.constant4,"a",@progbits
	.align	8
	.align		8
.nv.constant4:
        /*0000*/ 	.dword	d_changes
	.align		8
        /*0008*/ 	.dword	d_maxDist


//--------------------- .text._Z16calculateMaxDistPfS_S_ii --------------------------
	.section	.text._Z16calculateMaxDistPfS_S_ii,"ax",@progbits
	.align	128
        .global         _Z16calculateMaxDistPfS_S_ii
        .type           _Z16calculateMaxDistPfS_S_ii,@function
        .size           _Z16calculateMaxDistPfS_S_ii,(.L_x_83 - _Z16calculateMaxDistPfS_S_ii)
        .other          _Z16calculateMaxDistPfS_S_ii,@"STO_CUDA_ENTRY STV_DEFAULT"
_Z16calculateMaxDistPfS_S_ii:
.text._Z16calculateMaxDistPfS_S_ii:
[----:B------:R-:W-:Y:S01]  /*0000*/  LDC R1, c[0x0][0x37c] ;  /* 0x0000df00ff017b82 */ /* 0x000fe20000000800 */
[----:B------:R-:W0:Y:S07]  /*0010*/  S2R R3, SR_TID.X ;  /* 0x0000000000037919 */ /* 0x000e2e0000002100 */
[----:B------:R-:W0:Y:S01]  /*0020*/  S2UR UR4, SR_CTAID.X ;  /* 0x00000000000479c3 */ /* 0x000e220000002500 */
[----:B------:R-:W1:Y:S07]  /*0030*/  LDCU UR5, c[0x0][0x39c] ;  /* 0x00007380ff0577ac */ /* 0x000e6e0008000800 */
[----:B------:R-:W0:Y:S02]  /*0040*/  LDC R6, c[0x0][0x360] ;  /* 0x0000d800ff067b82 */ /* 0x000e240000000800 */
[----:B0-----:R-:W-:-:S05]  /*0050*/  IMAD R6, R6, UR4, R3 ;  /* 0x0000000406067c24 */ /* 0x001fca000f8e0203 */
[----:B-1----:R-:W-:-:S13]  /*0060*/  ISETP.GE.AND P0, PT, R6, UR5, PT ;  /* 0x0000000506007c0c */ /* 0x002fda000bf06270 */
[----:B------:R-:W-:Y:S05]  /*0070*/  @P0 EXIT ;  /* 0x000000000000094d */ /* 0x000fea0003800000 */
[----:B------:R-:W0:Y:S01]  /*0080*/  LDC R11, c[0x0][0x398] ;  /* 0x0000e600ff0b7b82 */ /* 0x000e220000000800 */
[----:B------:R-:W1:Y:S01]  /*0090*/  LDCU.64 UR4, c[0x0][0x358] ;  /* 0x00006b00ff0477ac */ /* 0x000e620008000a00 */
[----:B------:R-:W-:Y:S01]  /*00a0*/  IMAD.MOV.U32 R8, RZ, RZ, RZ ;  /* 0x000000ffff087224 */ /* 0x000fe200078e00ff */
[----:B0-----:R-:W-:-:S13]  /*00b0*/  ISETP.GE.AND P0, PT, R11, 0x1, PT ;  /* 0x000000010b00780c */ /* 0x001fda0003f06270 */
[----:B-1----:R-:W-:Y:S05]  /*00c0*/  @!P0 BRA `(.L_x_0) ;  /* 0x0000000400f48947 */ /* 0x002fea0003800000 */
[C---:B------:R-:W-:Y:S01]  /*00d0*/  ISETP.GE.U32.AND P1, PT, R11.reuse, 0x8, PT ;  /* 0x000000080b00780c */ /* 0x040fe20003f26070 */
[----:B------:R-:W-:Y:S01]  /*00e0*/  IMAD R9, R6, R11, RZ ;  /* 0x0000000b06097224 */ /* 0x000fe200078e02ff */
[----:B------:R-:W-:Y:S01]  /*00f0*/  LOP3.LUT R24, R11, 0x7, RZ, 0xc0, !PT ;  /* 0x000000070b187812 */ /* 0x000fe200078ec0ff */
[----:B------:R-:W-:Y:S02]  /*0100*/  HFMA2 R0, -RZ, RZ, 0, 0 ;  /* 0x00000000ff007431 */ /* 0x000fe400000001ff */
[----:B------:R-:W-:Y:S01]  /*0110*/  IMAD.MOV.U32 R8, RZ, RZ, RZ ;  /* 0x000000ffff087224 */ /* 0x000fe200078e00ff */
[----:B------:R-:W-:Y:S02]  /*0120*/  ISETP.NE.AND P0, PT, R24, RZ, PT ;  /* 0x000000ff1800720c */ /* 0x000fe40003f05270 */
[----:B------:R-:W-:-:S05]  /*0130*/  SHF.R.S32.HI R7, RZ, 0x1f, R9 ;  /* 0x0000001fff077819 */ /* 0x000fca0000011409 */
[----:B------:R-:W-:Y:S06]  /*0140*/  @!P1 BRA `(.L_x_1) ;  /* 0x0000000000c49947 */ /* 0x000fec0003800000 */
[----:B------:R-:W0:Y:S01]  /*0150*/  LDCU.128 UR8, c[0x0][0x380] ;  /* 0x00007000ff0877ac */ /* 0x000e220008000c00 */
[----:B------:R-:W-:Y:S01]  /*0160*/  LEA R2, P1, R9, 0x10, 0x2 ;  /* 0x0000001009027811 */ /* 0x000fe200078210ff */
[----:B------:R-:W-:Y:S01]  /*0170*/  IMAD.MOV.U32 R8, RZ, RZ, RZ ;  /* 0x000000ffff087224 */ /* 0x000fe200078e00ff */
[----:B------:R-:W-:Y:S02]  /*0180*/  LOP3.LUT R0, R11, 0x7ffffff8, RZ, 0xc0, !PT ;  /* 0x7ffffff80b007812 */ /* 0x000fe400078ec0ff */
[----:B------:R-:W-:Y:S02]  /*0190*/  LEA.HI.X R3, R9, RZ, R7, 0x2, P1 ;  /* 0x000000ff09037211 */ /* 0x000fe400008f1407 */
[----:B------:R-:W-:Y:S02]  /*01a0*/  IADD3 R14, PT, PT, -R0, RZ, RZ ;  /* 0x000000ff000e7210 */ /* 0x000fe40007ffe1ff */
[C---:B0-----:R-:W-:Y:S02]  /*01b0*/  IADD3 R4, P2, PT, R2.reuse, UR8, RZ ;  /* 0x0000000802047c10 */ /* 0x041fe4000ff5e0ff */
[----:B------:R-:W-:-:S02]  /*01c0*/  IADD3 R2, P1, PT, R2, UR10, RZ ;  /* 0x0000000a02027c10 */ /* 0x000fc4000ff3e0ff */
[C---:B------:R-:W-:Y:S02]  /*01d0*/  IADD3.X R5, PT, PT, R3.reuse, UR9, RZ, P2, !PT ;  /* 0x0000000903057c10 */ /* 0x040fe400097fe4ff */
[----:B------:R-:W-:-:S09]  /*01e0*/  IADD3.X R3, PT, PT, R3, UR11, RZ, P1, !PT ;  /* 0x0000000b03037c10 */ /* 0x000fd20008ffe4ff */
.L_x_2:
[----:B------:R-:W2:Y:S04]  /*01f0*/  LDG.E R22, desc[UR4][R4.64+-0x10] ;  /* 0xfffff00404167981 */ /* 0x000ea8000c1e1900 */
[----:B------:R-:W2:Y:S04]  /*0200*/  LDG.E R23, desc[UR4][R2.64+-0x10] ;  /* 0xfffff00402177981 */ /* 0x000ea8000c1e1900 */
[----:B------:R-:W3:Y:S04]  /*0210*/  LDG.E R12, desc[UR4][R4.64+-0xc] ;  /* 0xfffff404040c7981 */ /* 0x000ee8000c1e1900 */
[----:B------:R-:W3:Y:S04]  /*0220*/  LDG.E R13, desc[UR4][R2.64+-0xc] ;  /* 0xfffff404020d7981 */ /* 0x000ee8000c1e1900 */
[----:B------:R-:W4:Y:S04]  /*0230*/  LDG.E R21, desc[UR4][R4.64+-0x8] ;  /* 0xfffff80404157981 */ /* 0x000f28000c1e1900 */
[----:B------:R-:W4:Y:S04]  /*0240*/  LDG.E R20, desc[UR4][R2.64+-0x8] ;  /* 0xfffff80402147981 */ /* 0x000f28000c1e1900 */
[----:B------:R-:W5:Y:S04]  /*0250*/  LDG.E R19, desc[UR4][R4.64+-0x4] ;  /* 0xfffffc0404137981 */ /* 0x000f68000c1e1900 */
[----:B------:R-:W5:Y:S04]  /*0260*/  LDG.E R18, desc[UR4][R2.64+-0x4] ;  /* 0xfffffc0402127981 */ /* 0x000f68000c1e1900 */
[----:B------:R-:W5:Y:S04]  /*0270*/  LDG.E R17, desc[UR4][R4.64] ;  /* 0x0000000404117981 */ /* 0x000f68000c1e1900 */
[----:B------:R-:W5:Y:S04]  /*0280*/  LDG.E R16, desc[UR4][R2.64] ;  /* 0x0000000402107981 */ /* 0x000f68000c1e1900 */
[----:B------:R-:W5:Y:S04]  /*0290*/  LDG.E R15, desc[UR4][R4.64+0x4] ;  /* 0x00000404040f7981 */ /* 0x000f68000c1e1900 */
[----:B------:R-:W5:Y:S01]  /*02a0*/  LDG.E R10, desc[UR4][R2.64+0x4] ;  /* 0x00000404020a7981 */ /* 0x000f62000c1e1900 */
[----:B--2---:R-:W-:-:S03]  /*02b0*/  FADD R25, R22, -R23 ;  /* 0x8000001716197221 */ /* 0x004fc60000000000 */
[----:B------:R-:W2:Y:S04]  /*02c0*/  LDG.E R23, desc[UR4][R4.64+0x8] ;  /* 0x0000080404177981 */ /* 0x000ea8000c1e1900 */
[----:B------:R-:W2:Y:S01]  /*02d0*/  LDG.E R22, desc[UR4][R2.64+0x8] ;  /* 0x0000080402167981 */ /* 0x000ea2000c1e1900 */
[----:B------:R-:W-:-:S03]  /*02e0*/  FFMA R26, R25, R25, R8 ;  /* 0x00000019191a7223 */ /* 0x000fc60000000008 */
[----:B------:R0:W2:Y:S04]  /*02f0*/  LDG.E R8, desc[UR4][R4.64+0xc] ;  /* 0x00000c0404087981 */ /* 0x0000a8000c1e1900 */
[----:B------:R1:W2:Y:S01]  /*0300*/  LDG.E R25, desc[UR4][R2.64+0xc] ;  /* 0x00000c0402197981 */ /* 0x0002a2000c1e1900 */
[----:B---3--:R-:W-:Y:S01]  /*0310*/  FADD R13, R12, -R13 ;  /* 0x8000000d0c0d7221 */ /* 0x008fe20000000000 */
[----:B----4-:R-:W-:Y:S01]  /*0320*/  FADD R21, R21, -R20 ;  /* 0x8000001415157221 */ /* 0x010fe20000000000 */
[----:B------:R-:W-:Y:S02]  /*0330*/  VIADD R14, R14, 0x8 ;  /* 0x000000080e0e7836 */ /* 0x000fe40000000000 */
[----:B------:R-:W-:Y:S01]  /*0340*/  FFMA R26, R13, R13, R26 ;  /* 0x0000000d0d1a7223 */ /* 0x000fe2000000001a */
[----:B0-----:R-:W-:-:S02]  /*0350*/  IADD3 R4, P2, PT, R4, 0x20, RZ ;  /* 0x0000002004047810 */ /* 0x001fc40007f5e0ff */
[----:B------:R-:W-:Y:S01]  /*0360*/  ISETP.NE.AND P1, PT, R14, RZ, PT ;  /* 0x000000ff0e00720c */ /* 0x000fe20003f25270 */
[----:B------:R-:W-:Y:S01]  /*0370*/  FFMA R26, R21, R21, R26 ;  /* 0x00000015151a7223 */ /* 0x000fe2000000001a */
[----:B-----5:R-:W-:Y:S01]  /*0380*/  FADD R19, R19, -R18 ;  /* 0x8000001213137221 */ /* 0x020fe20000000000 */
[----:B-1----:R-:W-:Y:S02]  /*0390*/  IADD3 R2, P3, PT, R2, 0x20, RZ ;  /* 0x0000002002027810 */ /* 0x002fe40007f7e0ff */
[----:B------:R-:W-:Y:S01]  /*03a0*/  IADD3.X R5, PT, PT, RZ, R5, RZ, P2, !PT ;  /* 0x00000005ff057210 */ /* 0x000fe200017fe4ff */
[----:B------:R-:W-:Y:S02]  /*03b0*/  FFMA R26, R19, R19, R26 ;  /* 0x00000013131a7223 */ /* 0x000fe4000000001a */
[----:B------:R-:W-:Y:S02]  /*03c0*/  IMAD.X R3, RZ, RZ, R3, P3 ;  /* 0x000000ffff037224 */ /* 0x000fe400018e0603 */
[----:B------:R-:W-:-:S04]  /*03d0*/  FADD R17, R17, -R16 ;  /* 0x8000001011117221 */ /* 0x000fc80000000000 */
[----:B------:R-:W-:Y:S01]  /*03e0*/  FFMA R26, R17, R17, R26 ;  /* 0x00000011111a7223 */ /* 0x000fe2000000001a */
[----:B------:R-:W-:-:S04]  /*03f0*/  FADD R15, R15, -R10 ;  /* 0x8000000a0f0f7221 */ /* 0x000fc80000000000 */
[----:B------:R-:W-:Y:S01]  /*0400*/  FFMA R26, R15, R15, R26 ;  /* 0x0000000f0f1a7223 */ /* 0x000fe2000000001a */
[----:B--2---:R-:W-:-:S04]  /*0410*/  FADD R23, R23, -R22 ;  /* 0x8000001617177221 */ /* 0x004fc80000000000 */
[----:B------:R-:W-:Y:S01]  /*0420*/  FFMA R26, R23, R23, R26 ;  /* 0x00000017171a7223 */ /* 0x000fe2000000001a */
[----:B------:R-:W-:-:S04]  /*0430*/  FADD R25, R8, -R25 ;  /* 0x8000001908197221 */ /* 0x000fc80000000000 */
[----:B------:R-:W-:Y:S01]  /*0440*/  FFMA R8, R25, R25, R26 ;  /* 0x0000001919087223 */ /* 0x000fe2000000001a */
[----:B------:R-:W-:Y:S06]  /*0450*/  @P1 BRA `(.L_x_2) ;  /* 0xfffffffc00641947 */ /* 0x000fec000383ffff */
.L_x_1:
[----:B------:R-:W-:Y:S05]  /*0460*/  @!P0 BRA `(.L_x_0) ;  /* 0x00000004000c8947 */ /* 0x000fea0003800000 */
[----:B------:R-:W-:Y:S02]  /*0470*/  ISETP.GE.U32.AND P0, PT, R24, 0x4, PT ;  /* 0x000000041800780c */ /* 0x000fe40003f06070 */
[----:B------:R-:W-:-:S04]  /*0480*/  LOP3.LUT R18, R11, 0x3, RZ, 0xc0, !PT ;  /* 0x000000030b127812 */ /* 0x000fc800078ec0ff */
[----:B------:R-:W-:-:S07]  /*0490*/  ISETP.NE.AND P1, PT, R18, RZ, PT ;  /* 0x000000ff1200720c */ /* 0x000fce0003f25270 */
[----:B------:R-:W-:Y:S06]  /*04a0*/  @!P0 BRA `(.L_x_3) ;  /* 0x0000000000688947 */ /* 0x000fec0003800000 */
[----:B------:R-:W0:Y:S01]  /*04b0*/  LDCU.128 UR8, c[0x0][0x380] ;  /* 0x00007000ff0877ac */ /* 0x000e220008000c00 */
[----:B------:R-:W-:-:S04]  /*04c0*/  IADD3 R3, P0, PT, R9, R0, RZ ;  /* 0x0000000009037210 */ /* 0x000fc80007f1e0ff */
[----:B------:R-:W-:Y:S01]  /*04d0*/  IADD3.X R4, PT, PT, RZ, R7, RZ, P0, !PT ;  /* 0x00000007ff047210 */ /* 0x000fe200007fe4ff */
[----:B------:R-:W-:-:S03]  /*04e0*/  IMAD.SHL.U32 R2, R3, 0x4, RZ ;  /* 0x0000000403027824 */ /* 0x000fc600078e00ff */
[----:B------:R-:W-:Y:S02]  /*04f0*/  SHF.L.U64.HI R3, R3, 0x2, R4 ;  /* 0x0000000203037819 */ /* 0x000fe40000010204 */
[C---:B0-----:R-:W-:Y:S02]  /*0500*/  IADD3 R4, P0, PT, R2.reuse, UR8, RZ ;  /* 0x0000000802047c10 */ /* 0x041fe4000ff1e0ff */
[----:B------:R-:W-:Y:S02]  /*0510*/  IADD3 R2, P2, PT, R2, UR10, RZ ;  /* 0x0000000a02027c10 */ /* 0x000fe4000ff5e0ff */
[C---:B------:R-:W-:Y:S02]  /*0520*/  IADD3.X R5, PT, PT, R3.reuse, UR9, RZ, P0, !PT ;  /* 0x0000000903057c10 */ /* 0x040fe400087fe4ff */
[----:B------:R-:W-:-:S03]  /*0530*/  IADD3.X R3, PT, PT, R3, UR11, RZ, P2, !PT ;  /* 0x0000000b03037c10 */ /* 0x000fc600097fe4ff */
[----:B------:R-:W2:Y:S04]  /*0540*/  LDG.E R10, desc[UR4][R4.64] ;  /* 0x00000004040a7981 */ /* 0x000ea8000c1e1900 */
[----:B------:R-:W2:Y:S04]  /*0550*/  LDG.E R13, desc[UR4][R2.64] ;  /* 0x00000004020d7981 */ /* 0x000ea8000c1e1900 */
[----:B------:R-:W3:Y:S04]  /*0560*/  LDG.E R12, desc[UR4][R4.64+0x4] ;  /* 0x00000404040c7981 */ /* 0x000ee8000c1e1900 */
[----:B------:R-:W3:Y:S04]  /*0570*/  LDG.E R15, desc[UR4][R2.64+0x4] ;  /* 0x00000404020f7981 */ /* 0x000ee8000c1e1900 */
[----:B------:R-:W4:Y:S04]  /*0580*/  LDG.E R14, desc[UR4][R4.64+0x8] ;  /* 0x00000804040e7981 */ /* 0x000f28000c1e1900 */
[----:B------:R-:W4:Y:S04]  /*0590*/  LDG.E R17, desc[UR4][R2.64+0x8] ;  /* 0x0000080402117981 */ /* 0x000f28000c1e1900 */
[----:B------:R-:W5:Y:S04]  /*05a0*/  LDG.E R16, desc[UR4][R4.64+0xc] ;  /* 0x00000c0404107981 */ /* 0x000f68000c1e1900 */
[----:B------:R-:W5:Y:S01]  /*05b0*/  LDG.E R19, desc[UR4][R2.64+0xc] ;  /* 0x00000c0402137981 */ /* 0x000f62000c1e1900 */
[----:B------:R-:W-:Y:S01]  /*05c0*/  IADD3 R0, PT, PT, R0, 0x4, RZ ;  /* 0x0000000400007810 */ /* 0x000fe20007ffe0ff */
[----:B--2---:R-:W-:-:S04]  /*05d0*/  FADD R13, R10, -R13 ;  /* 0x8000000d0a0d7221 */ /* 0x004fc80000000000 */
[----:B------:R-:W-:Y:S01]  /*05e0*/  FFMA R8, R13, R13, R8 ;  /* 0x0000000d0d087223 */ /* 0x000fe20000000008 */
[----:B---3--:R-:W-:-:S04]  /*05f0*/  FADD R15, R12, -R15 ;  /* 0x8000000f0c0f7221 */ /* 0x008fc80000000000 */
[----:B------:R-:W-:Y:S01]  /*0600*/  FFMA R8, R15, R15, R8 ;  /* 0x0000000f0f087223 */ /* 0x000fe20000000008 */
[----:B----4-:R-:W-:-:S04]  /*0610*/  FADD R17, R14, -R17 ;  /* 0x800000110e117221 */ /* 0x010fc80000000000 */
[----:B------:R-:W-:Y:S01]  /*0620*/  FFMA R8, R17, R17, R8 ;  /* 0x0000001111087223 */ /* 0x000fe20000000008 */
[----:B-----5:R-:W-:-:S04]  /*0630*/  FADD R19, R16, -R19 ;  /* 0x8000001310137221 */ /* 0x020fc80000000000 */
[----:B------:R-:W-:-:S07]  /*0640*/  FFMA R8, R19, R19, R8 ;  /* 0x0000001313087223 */ /* 0x000fce0000000008 */
.L_x_3:
[----:B------:R-:W-:Y:S05]  /*0650*/  @!P1 BRA `(.L_x_0) ;  /* 0x0000000000909947 */ /* 0x000fea0003800000 */
[----:B------:R-:W0:Y:S01]  /*0660*/  LDC.64 R14, c[0x0][0x380] ;  /* 0x0000e000ff0e7b82 */ /* 0x000e220000000a00 */
[----:B------:R-:W-:Y:S02]  /*0670*/  ISETP.NE.AND P1, PT, R18, 0x1, PT ;  /* 0x000000011200780c */ /* 0x000fe40003f25270 */
[----:B------:R-:W-:-:S04]  /*0680*/  LOP3.LUT R11, R11, 0x1, RZ, 0xc0, !PT ;  /* 0x000000010b0b7812 */ /* 0x000fc800078ec0ff */
[----:B------:R-:W-:Y:S01]  /*0690*/  ISETP.NE.U32.AND P0, PT, R11, 0x1, PT ;  /* 0x000000010b00780c */ /* 0x000fe20003f05070 */
[----:B------:R-:W1:Y:S06]  /*06a0*/  LDC.64 R12, c[0x0][0x388] ;  /* 0x0000e200ff0c7b82 */ /* 0x000e6c0000000a00 */
[----:B------:R-:W-:Y:S02]  /*06b0*/  @P1 IADD3 R10, P2, PT, R9, R0, RZ ;  /* 0x00000000090a1210 */ /* 0x000fe40007f5e0ff */
[----:B------:R-:W2:Y:S01]  /*06c0*/  LDC.64 R4, c[0x0][0x388] ;  /* 0x0000e200ff047b82 */ /* 0x000ea20000000a00 */
[----:B------:R-:W-:-:S02]  /*06d0*/  @P1 IADD3 R0, PT, PT, R0, 0x2, RZ ;  /* 0x0000000200001810 */ /* 0x000fc40007ffe0ff */
[----:B------:R-:W-:Y:S02]  /*06e0*/  @P1 IMAD.X R11, RZ, RZ, R7, P2 ;  /* 0x000000ffff0b1224 */ /* 0x000fe400010e0607 */
[C---:B------:R-:W-:Y:S01]  /*06f0*/  @P1 IMAD.SHL.U32 R17, R10.reuse, 0x4, RZ ;  /* 0x000000040a111824 */ /* 0x040fe200078e00ff */
[----:B------:R-:W-:Y:S02]  /*0700*/  @!P0 IADD3 R9, P2, PT, R9, R0, RZ ;  /* 0x0000000009098210 */ /* 0x000fe40007f5e0ff */
[----:B------:R-:W3:Y:S01]  /*0710*/  LDC.64 R2, c[0x0][0x380] ;  /* 0x0000e000ff027b82 */ /* 0x000ee20000000a00 */
[----:B------:R-:W-:Y:S02]  /*0720*/  @P1 SHF.L.U64.HI R16, R10, 0x2, R11 ;  /* 0x000000020a101819 */ /* 0x000fe4000001020b */
[----:B0-----:R-:W-:Y:S02]  /*0730*/  @P1 IADD3 R14, P3, PT, R17, R14, RZ ;  /* 0x0000000e110e1210 */ /* 0x001fe40007f7e0ff */
[----:B------:R-:W-:Y:S01]  /*0740*/  @!P0 IADD3.X R0, PT, PT, RZ, R7, RZ, P2, !PT ;  /* 0x00000007ff008210 */ /* 0x000fe200017fe4ff */
[----:B------:R-:W-:Y:S01]  /*0750*/  @!P0 IMAD.SHL.U32 R7, R9, 0x4, RZ ;  /* 0x0000000409078824 */ /* 0x000fe200078e00ff */
[----:B-1----:R-:W-:Y:S01]  /*0760*/  @P1 IADD3 R10, P4, PT, R17, R12, RZ ;  /* 0x0000000c110a1210 */ /* 0x002fe20007f9e0ff */
[----:B------:R-:W-:Y:S01]  /*0770*/  @P1 IMAD.X R15, R16, 0x1, R15, P3 ;  /* 0x00000001100f1824 */ /* 0x000fe200018e060f */
[----:B------:R-:W-:-:S02]  /*0780*/  @!P0 SHF.L.U64.HI R0, R9, 0x2, R0 ;  /* 0x0000000209008819 */ /* 0x000fc40000010200 */
[----:B------:R-:W-:Y:S02]  /*0790*/  @P1 IADD3.X R11, PT, PT, R16, R13, RZ, P4, !PT ;  /* 0x0000000d100b1210 */ /* 0x000fe400027fe4ff */
[----:B------:R-:W4:Y:S01]  /*07a0*/  @P1 LDG.E R9, desc[UR4][R14.64] ;  /* 0x000000040e091981 */ /* 0x000f22000c1e1900 */
[----:B--2---:R-:W-:-:S03]  /*07b0*/  @!P0 IADD3 R4, P3, PT, R7, R4, RZ ;  /* 0x0000000407048210 */ /* 0x004fc60007f7e0ff */
[----:B------:R-:W4:Y:S02]  /*07c0*/  @P1 LDG.E R12, desc[UR4][R10.64] ;  /* 0x000000040a0c1981 */ /* 0x000f24000c1e1900 */
[----:B------:R-:W-:Y:S02]  /*07d0*/  @!P0 IMAD.X R5, R0, 0x1, R5, P3 ;  /* 0x0000000100058824 */ /* 0x000fe400018e0605 */
[----:B------:R-:W2:Y:S01]  /*07e0*/  @P1 LDG.E R13, desc[UR4][R14.64+0x4] ;  /* 0x000004040e0d1981 */ /* 0x000ea2000c1e1900 */
[----:B---3--:R-:W-:-:S03]  /*07f0*/  @!P0 IADD3 R2, P2, PT, R7, R2, RZ ;  /* 0x0000000207028210 */ /* 0x008fc60007f5e0ff */
[----:B------:R-:W2:Y:S01]  /*0800*/  @P1 LDG.E R16, desc[UR4][R10.64+0x4] ;  /* 0x000004040a101981 */ /* 0x000ea2000c1e1900 */
[----:B------:R-:W-:-:S03]  /*0810*/  @!P0 IADD3.X R3, PT, PT, R0, R3, RZ, P2, !PT ;  /* 0x0000000300038210 */ /* 0x000fc600017fe4ff */
[----:B------:R-:W3:Y:S04]  /*0820*/  @!P0 LDG.E R5, desc[UR4][R4.64] ;  /* 0x0000000404058981 */ /* 0x000ee8000c1e1900 */
[----:B------:R-:W3:Y:S01]  /*0830*/  @!P0 LDG.E R2, desc[UR4][R2.64] ;  /* 0x0000000402028981 */ /* 0x000ee2000c1e1900 */
[----:B----4-:R-:W-:-:S04]  /*0840*/  @P1 FADD R9, R9, -R12 ;  /* 0x8000000c09091221 */ /* 0x010fc80000000000 */
[----:B------:R-:W-:Y:S01]  /*0850*/  @P1 FFMA R9, R9, R9, R8 ;  /* 0x0000000909091223 */ /* 0x000fe20000000008 */
[----:B--2---:R-:W-:-:S04]  /*0860*/  @P1 FADD R16, R13, -R16 ;  /* 0x800000100d101221 */ /* 0x004fc80000000000 */
[----:B------:R-:W-:Y:S01]  /*0870*/  @P1 FFMA R8, R16, R16, R9 ;  /* 0x0000001010081223 */ /* 0x000fe20000000009 */
[----:B---3--:R-:W-:-:S04]  /*0880*/  @!P0 FADD R7, R2, -R5 ;  /* 0x8000000502078221 */ /* 0x008fc80000000000 */
[----:B------:R-:W-:-:S07]  /*0890*/  @!P0 FFMA R8, R7, R7, R8 ;  /* 0x0000000707088223 */ /* 0x000fce0000000008 */
.L_x_0:
[----:B------:R-:W-:Y:S01]  /*08a0*/  IADD3 R0, PT, PT, R8, -0xd000000, RZ ;  /* 0xf300000008007810 */ /* 0x000fe20007ffe0ff */
[----:B------:R0:W1:Y:S01]  /*08b0*/  MUFU.RSQ R3, R8 ;  /* 0x0000000800037308 */ /* 0x0000620000001400 */
[----:B------:R-:W-:Y:S02]  /*08c0*/  BSSY.RECONVERGENT B0, `(.L_x_4) ;  /* 0x000000b000007945 */ /* 0x000fe40003800200 */
[----:B------:R-:W-:-:S13]  /*08d0*/  ISETP.GT.U32.AND P0, PT, R0, 0x727fffff, PT ;  /* 0x727fffff0000780c */ /* 0x000fda0003f04070 */
[----:B0-----:R-:W-:Y:S05]  /*08e0*/  @!P0 BRA `(.L_x_5) ;  /* 0x0000000000108947 */ /* 0x001fea0003800000 */
[----:B------:R-:W-:Y:S01]  /*08f0*/  IMAD.MOV.U32 R0, RZ, RZ, R8 ;  /* 0x000000ffff007224 */ /* 0x000fe200078e0008 */
[----:B------:R-:W-:-:S07]  /*0900*/  MOV R8, 0x920 ;  /* 0x0000092000087802 */ /* 0x000fce0000000f00 */
[----:B-1----:R-:W-:Y:S05]  /*0910*/  CALL.REL.NOINC `($__internal_0_$__cuda_sm20_sqrt_rn_f32_slowpath) ;  /* 0x0000000000547944 */ /* 0x002fea0003c00000 */
[----:B------:R-:W-:Y:S05]  /*0920*/  BRA `(.L_x_6) ;  /* 0x0000000000107947 */ /* 0x000fea0003800000 */
.L_x_5:
[C---:B-1----:R-:W-:Y:S01]  /*0930*/  FMUL.FTZ R9, R3.reuse, R8 ;  /* 0x0000000803097220 */ /* 0x042fe20000410000 */
[----:B------:R-:W-:-:S03]  /*0940*/  FMUL.FTZ R0, R3, 0.5 ;  /* 0x3f00000003007820 */ /* 0x000fc60000410000 */
[----:B------:R-:W-:-:S04]  /*0950*/  FFMA R8, -R9, R9, R8 ;  /* 0x0000000909087223 */ /* 0x000fc80000000108 */
[----:B------:R-:W-:-:S07]  /*0960*/  FFMA R9, R8, R0, R9 ;  /* 0x0000000008097223 */ /* 0x000fce0000000009 */
.L_x_6:
[----:B------:R-:W-:Y:S05]  /*0970*/  BSYNC.RECONVERGENT B0 ;  /* 0x0000000000007941 */ /* 0x000fea0003800200 */
.L_x_4:
[----:B------:R-:W0:Y:S08]  /*0980*/  LDC.64 R4, c[0x0][0x390] ;  /* 0x0000e400ff047b82 */ /* 0x000e300000000a00 */
[----:B------:R-:W1:Y:S01]  /*0990*/  LDC.64 R2, c[0x4][0x8] ;  /* 0x01000200ff027b82 */ /* 0x000e620000000a00 */
[----:B0-----:R-:W-:-:S05]  /*09a0*/  IMAD.WIDE R6, R6, 0x4, R4 ;  /* 0x0000000406067825 */ /* 0x001fca00078e0204 */
[----:B------:R0:W-:Y:S04]  /*09b0*/  STG.E desc[UR4][R6.64], R9 ;  /* 0x0000000906007986 */ /* 0x0001e8000c101904 */
[----:B-1----:R-:W2:Y:S02]  /*09c0*/  LDG.E R0, desc[UR4][R2.64] ;  /* 0x0000000402007981 */ /* 0x002ea4000c1e1900 */
[----:B--2---:R-:W-:-:S13]  /*09d0*/  FSETP.GT.AND P0, PT, R9, R0, PT ;  /* 0x000000000900720b */ /* 0x004fda0003f04000 */
[----:B0-----:R-:W-:Y:S05]  /*09e0*/  @!P0 EXIT ;  /* 0x000000000000894d */ /* 0x001fea0003800000 */
[----:B------:R-:W-:-:S07]  /*09f0*/  MOV R4, R0 ;  /* 0x0000000000047202 */ /* 0x000fce0000000f00 */
.L_x_7:
[C---:B------:R-:W-:Y:S01]  /*0a00*/  FMNMX R5, R4.reuse, R9, !PT ;  /* 0x0000000904057209 */ /* 0x040fe20007800000 */
[----:B------:R-:W-:Y:S05]  /*0a10*/  YIELD ;  /* 0x0000000000007946 */ /* 0x000fea0003800000 */
[----:B------:R-:W2:Y:S02]  /*0a20*/  ATOMG.E.CAS.STRONG.GPU PT, R5, [R2], R4, R5 ;  /* 0x00000004020573a9 */ /* 0x000ea400001ee105 */
[----:B--2---:R-:W-:Y:S01]  /*0a30*/  ISETP.NE.AND P0, PT, R4, R5, PT ;  /* 0x000000050400720c */ /* 0x004fe20003f05270 */
[----:B------:R-:W-:-:S12]  /*0a40*/  IMAD.MOV.U32 R4, RZ, RZ, R5 ;  /* 0x000000ffff047224 */ /* 0x000fd800078e0005 */
[----:B------:R-:W-:Y:S05]  /*0a50*/  @P0 BRA `(.L_x_7) ;  /* 0xfffffffc00e80947 */ /* 0x000fea000383ffff */
[----:B------:R-:W-:Y:S05]  /*0a60*/  EXIT ;  /* 0x000000000000794d */ /* 0x000fea0003800000 */
        .weak           $__internal_0_$__cuda_sm20_sqrt_rn_f32_slowpath
        .type           $__internal_0_$__cuda_sm20_sqrt_rn_f32_slowpath,@function
        .size           $__internal_0_$__cuda_sm20_sqrt_rn_f32_slowpath,(.L_x_83 - $__internal_0_$__cuda_sm20_sqrt_rn_f32_slowpath)
$__internal_0_$__cuda_sm20_sqrt_rn_f32_slowpath:
[----:B------:R-:W-:-:S13]  /*0a70*/  LOP3.LUT P0, RZ, R0, 0x7fffffff, RZ, 0xc0, !PT ;  /* 0x7fffffff00ff7812 */ /* 0x000fda000780c0ff */
[----:B------:R-:W-:Y:S01]  /*0a80*/  @!P0 MOV R2, R0 ;  /* 0x0000000000028202 */ /* 0x000fe20000000f00 */
[----:B------:R-:W-:Y:S06]  /*0a90*/  @!P0 BRA `(.L_x_8) ;  /* 0x0000000000408947 */ /* 0x000fec0003800000 */
[----:B------:R-:W-:-:S13]  /*0aa0*/  FSETP.GEU.FTZ.AND P0, PT, R0, RZ, PT ;  /* 0x000000ff0000720b */ /* 0x000fda0003f1e000 */
[----:B------:R-:W-:Y:S01]  /*0ab0*/  @!P0 IMAD.MOV.U32 R2, RZ, RZ, 0x7fffffff ;  /* 0x7fffffffff028424 */ /* 0x000fe200078e00ff */
[----:B------:R-:W-:Y:S06]  /*0ac0*/  @!P0 BRA `(.L_x_8) ;  /* 0x0000000000348947 */ /* 0x000fec0003800000 */
[----:B------:R-:W-:-:S13]  /*0ad0*/  FSETP.GTU.FTZ.AND P0, PT, |R0|, +INF , PT ;  /* 0x7f8000000000780b */ /* 0x000fda0003f1c200 */
[----:B------:R-:W-:Y:S01]  /*0ae0*/  @P0 FADD.FTZ R2, R0, 1 ;  /* 0x3f80000000020421 */ /* 0x000fe20000010000 */
[----:B------:R-:W-:Y:S06]  /*0af0*/  @P0 BRA `(.L_x_8) ;  /* 0x0000000000280947 */ /* 0x000fec0003800000 */
[----:B------:R-:W-:-:S13]  /*0b00*/  FSETP.NEU.FTZ.AND P0, PT, |R0|, +INF , PT ;  /* 0x7f8000000000780b */ /* 0x000fda0003f1d200 */
[----:B------:R-:W-:-:S04]  /*0b10*/  @P0 FFMA R3, R0, 1.84467440737095516160e+19, RZ ;  /* 0x5f80000000030823 */ /* 0x000fc800000000ff */
[----:B------:R-:W0:Y:S02]  /*0b20*/  @P0 MUFU.RSQ R2, R3 ;  /* 0x0000000300020308 */ /* 0x000e240000001400 */
[----:B0-----:R-:W-:Y:S01]  /*0b30*/  @P0 FMUL.FTZ R4, R3, R2 ;  /* 0x0000000203040220 */ /* 0x001fe20000410000 */
[----:B------:R-:W-:Y:S01]  /*0b40*/  @P0 FMUL.FTZ R7, R2, 0.5 ;  /* 0x3f00000002070820 */ /* 0x000fe20000410000 */
[----:B------:R-:W-:Y:S02]  /*0b50*/  @!P0 MOV R2, R0 ;  /* 0x0000000000028202 */ /* 0x000fe40000000f00 */
[----:B------:R-:W-:-:S04]  /*0b60*/  @P0 FADD.FTZ R5, -R4, -RZ ;  /* 0x800000ff04050221 */ /* 0x000fc80000010100 */
[----:B------:R-:W-:-:S04]  /*0b70*/  @P0 FFMA R5, R4, R5, R3 ;  /* 0x0000000504050223 */ /* 0x000fc80000000003 */
[----:B------:R-:W-:-:S04]  /*0b80*/  @P0 FFMA R5, R5, R7, R4 ;  /* 0x0000000705050223 */ /* 0x000fc80000000004 */
[----:B------:R-:W-:-:S07]  /*0b90*/  @P0 FMUL.FTZ R2, R5, 2.3283064365386962891e-10 ;  /* 0x2f80000005020820 */ /* 0x000fce0000410000 */
.L_x_8:
[----:B------:R-:W-:Y:S02]  /*0ba0*/  HFMA2 R3, -RZ, RZ, 0, 0 ;  /* 0x00000000ff037431 */ /* 0x000fe400000001ff */
[----:B------:R-:W-:Y:S01]  /*0bb0*/  IMAD.MOV.U32 R9, RZ, RZ, R2 ;  /* 0x000000ffff097224 */ /* 0x000fe200078e0002 */
[----:B------:R-:W-:-:S04]  /*0bc0*/  MOV R2, R8 ;  /* 0x0000000800027202 */ /* 0x000fc80000000f00 */
[----:B------:R-:W-:Y:S05]  /*0bd0*/  RET.REL.NODEC R2 `(_Z16calculateMaxDistPfS_S_ii) ;  /* 0xfffffff402087950 */ /* 0x000fea0003c3ffff */
.L_x_9:
[----:B------:R-:W-:-:S00]  /*0be0*/  BRA `(.L_x_9) ;  /* 0xfffffffc00fc7947 */ /* 0x000fc0000383ffff */
[----:B------:R-:W-:-:S00]  /*0bf0*/  NOP ;  /* 0x0000000000007918 */ /* 0x000fc00000000000 */
        /* <DEDUP_REMOVED lines=8> */
.L_x_83:


//--------------------- .text._Z15updateCentroidsPfPiii --------------------------
	.section	.text._Z15updateCentroidsPfPiii,"ax",@progbits
	.align	128
        .global         _Z15updateCentroidsPfPiii
        .type           _Z15updateCentroidsPfPiii,@function
        .size           _Z15updateCentroidsPfPiii,(.L_x_84 - _Z15updateCentroidsPfPiii)
        .other          _Z15updateCentroidsPfPiii,@"STO_CUDA_ENTRY STV_DEFAULT"
_Z15updateCentroidsPfPiii:
.text._Z15updateCentroidsPfPiii:
[----:B------:R-:W-:Y:S01]  /*0000*/  LDC R1, c[0x0][0x37c] ;  /* 0x0000df00ff017b82 */ /* 0x000fe20000000800 */
[----:B------:R-:W0:Y:S07]  /*0010*/  S2R R0, SR_TID.X ;  /* 0x0000000000007919 */ /* 0x000e2e0000002100 */
[----:B------:R-:W0:Y:S08]  /*0020*/  S2UR UR4, SR_CTAID.X ;  /* 0x00000000000479c3 */ /* 0x000e300000002500 */
[----:B------:R-:W0:Y:S08]  /*0030*/  LDC R3, c[0x0][0x360] ;  /* 0x0000d800ff037b82 */ /* 0x000e300000000800 */
[----:B------:R-:W1:Y:S01]  /*0040*/  LDC.64 R6, c[0x0][0x390] ;  /* 0x0000e400ff067b82 */ /* 0x000e620000000a00 */
[----:B0-----:R-:W-:Y:S01]  /*0050*/  IMAD R3, R3, UR4, R0 ;  /* 0x0000000403037c24 */ /* 0x001fe2000f8e0200 */
[----:B-1----:R-:W-:-:S04]  /*0060*/  ISETP.GE.AND P0, PT, R6, 0x1, PT ;  /* 0x000000010600780c */ /* 0x002fc80003f06270 */
[----:B------:R-:W-:-:S13]  /*0070*/  ISETP.GE.OR P0, PT, R3, R7, !P0 ;  /* 0x000000070300720c */ /* 0x000fda0004706670 */
[----:B------:R-:W-:Y:S05]  /*0080*/  @P0 EXIT ;  /* 0x000000000000094d */ /* 0x000fea0003800000 */
[----:B------:R-:W0:Y:S01]  /*0090*/  LDC.64 R4, c[0x0][0x388] ;  /* 0x0000e200ff047b82 */ /* 0x000e220000000a00 */
[C---:B------:R-:W-:Y:S01]  /*00a0*/  ISETP.GE.U32.AND P0, PT, R6.reuse, 0x8, PT ;  /* 0x000000080600780c */ /* 0x040fe20003f06070 */
[----:B------:R-:W1:Y:S01]  /*00b0*/  LDCU.64 UR6, c[0x0][0x358] ;  /* 0x00006b00ff0677ac */ /* 0x000e620008000a00 */
[----:B------:R-:W-:Y:S02]  /*00c0*/  HFMA2 R9, -RZ, RZ, 0, 0 ;  /* 0x00000000ff097431 */ /* 0x000fe400000001ff */
[C---:B------:R-:W-:Y:S01]  /*00d0*/  IMAD R2, R3.reuse, R6, RZ ;  /* 0x0000000603027224 */ /* 0x040fe200078e02ff */
[----:B------:R-:W-:Y:S01]  /*00e0*/  LOP3.LUT R17, R6, 0x7, RZ, 0xc0, !PT ;  /* 0x0000000706117812 */ /* 0x000fe200078ec0ff */
[----:B0-----:R-:W-:-:S07]  /*00f0*/  IMAD.WIDE R4, R3, 0x4, R4 ;  /* 0x0000000403047825 */ /* 0x001fce00078e0204 */
[----:B-1----:R-:W-:Y:S05]  /*0100*/  @!P0 BRA `(.L_x_10) ;  /* 0x0000000800448947 */ /* 0x002fea0003800000 */
[----:B------:R-:W0:Y:S01]  /*0110*/  LDCU.64 UR4, c[0x0][0x380] ;  /* 0x00007000ff0477ac */ /* 0x000e220008000a00 */
[----:B------:R-:W-:Y:S01]  /*0120*/  LOP3.LUT R9, R6, 0x7ffffff8, RZ, 0xc0, !PT ;  /* 0x7ffffff806097812 */ /* 0x000fe200078ec0ff */
[----:B------:R-:W-:-:S03]  /*0130*/  IMAD.MOV.U32 R8, RZ, RZ, R2 ;  /* 0x000000ffff087224 */ /* 0x000fc600078e0002 */
[----:B------:R-:W-:Y:S01]  /*0140*/  IADD3 R10, PT, PT, -R9, RZ, RZ ;  /* 0x000000ff090a7210 */ /* 0x000fe20007ffe1ff */
[----:B0-----:R-:W-:-:S04]  /*0150*/  UIADD3 UR4, UP0, UPT, UR4, 0x10, URZ ;  /* 0x0000001004047890 */ /* 0x001fc8000ff1e0ff */
[----:B------:R-:W-:-:S12]  /*0160*/  UIADD3.X UR5, UPT, UPT, URZ, UR5, URZ, UP0, !UPT ;  /* 0x00000005ff057290 */ /* 0x000fd800087fe4ff */
.L_x_27:
[----:B------:R-:W2:Y:S01]  /*0170*/  LDG.E R3, desc[UR6][R4.64] ;  /* 0x0000000604037981 */ /* 0x000ea2000c1e1900 */
[----:B0-----:R-:W-:Y:S01]  /*0180*/  MOV R7, UR5 ;  /* 0x0000000500077c02 */ /* 0x001fe20008000f00 */
[----:B------:R-:W-:-:S04]  /*0190*/  IMAD.U32 R6, RZ, RZ, UR4 ;  /* 0x00000004ff067e24 */ /* 0x000fc8000f8e00ff */
[----:B------:R-:W-:-:S05]  /*01a0*/  IMAD.WIDE R6, R8, 0x4, R6 ;  /* 0x0000000408067825 */ /* 0x000fca00078e0206 */
[----:B------:R-:W3:Y:S01]  /*01b0*/  LDG.E R0, desc[UR6][R6.64+-0x10] ;  /* 0xfffff00606007981 */ /* 0x000ee2000c1e1900 */
[----:B------:R-:W-:Y:S01]  /*01c0*/  VIADD R10, R10, 0x8 ;  /* 0x000000080a0a7836 */ /* 0x000fe20000000000 */
[----:B------:R-:W-:Y:S04]  /*01d0*/  BSSY.RECONVERGENT B2, `(.L_x_11) ;  /* 0x000000d000027945 */ /* 0x000fe80003800200 */
[----:B------:R-:W-:Y:S02]  /*01e0*/  ISETP.NE.AND P2, PT, R10, RZ, PT ;  /* 0x000000ff0a00720c */ /* 0x000fe40003f45270 */
[----:B--2---:R-:W-:-:S04]  /*01f0*/  I2FP.F32.S32 R3, R3 ;  /* 0x0000000300037245 */ /* 0x004fc80000201400 */
[----:B------:R-:W0:Y:S08]  /*0200*/  MUFU.RCP R12, R3 ;  /* 0x00000003000c7308 */ /* 0x000e300000001000 */
[----:B---3--:R-:W1:Y:S01]  /*0210*/  FCHK P0, R0, R3 ;  /* 0x0000000300007302 */ /* 0x008e620000000000 */
[----:B0-----:R-:W-:-:S04]  /*0220*/  FFMA R11, -R3, R12, 1 ;  /* 0x3f800000030b7423 */ /* 0x001fc8000000010c */
[----:B------:R-:W-:-:S04]  /*0230*/  FFMA R11, R12, R11, R12 ;  /* 0x0000000b0c0b7223 */ /* 0x000fc8000000000c */
[----:B------:R-:W-:-:S04]  /*0240*/  FFMA R12, R0, R11, RZ ;  /* 0x0000000b000c7223 */ /* 0x000fc800000000ff */
[----:B------:R-:W-:-:S04]  /*0250*/  FFMA R13, -R3, R12, R0 ;  /* 0x0000000c030d7223 */ /* 0x000fc80000000100 */
[----:B------:R-:W-:Y:S01]  /*0260*/  FFMA R11, R11, R13, R12 ;  /* 0x0000000d0b0b7223 */ /* 0x000fe2000000000c */
[----:B-1----:R-:W-:Y:S06]  /*0270*/  @!P0 BRA `(.L_x_12) ;  /* 0x0000000000088947 */ /* 0x002fec0003800000 */
[----:B------:R-:W-:-:S07]  /*0280*/  MOV R12, 0x2a0 ;  /* 0x000002a0000c7802 */ /* 0x000fce0000000f00 */
[----:B------:R-:W-:Y:S05]  /*0290*/  CALL.REL.NOINC `($__internal_1_$__cuda_sm3x_div_rn_noftz_f32_slowpath) ;  /* 0x0000001000187944 */ /* 0x000fea0003c00000 */
.L_x_12:
[----:B------:R-:W-:Y:S05]  /*02a0*/  BSYNC.RECONVERGENT B2 ;  /* 0x0000000000027941 */ /* 0x000fea0003800200 */
.L_x_11:
[----:B------:R0:W-:Y:S04]  /*02b0*/  STG.E desc[UR6][R6.64+-0x10], R11 ;  /* 0xfffff00b06007986 */ /* 0x0001e8000c101906 */
[----:B------:R-:W2:Y:S04]  /*02c0*/  LDG.E R3, desc[UR6][R4.64] ;  /* 0x0000000604037981 */ /* 0x000ea8000c1e1900 */
[----:B------:R-:W3:Y:S01]  /*02d0*/  LDG.E R0, desc[UR6][R6.64+-0xc] ;  /* 0xfffff40606007981 */ /* 0x000ee2000c1e1900 */
[----:B------:R-:W-:Y:S01]  /*02e0*/  BSSY.RECONVERGENT B2, `(.L_x_13) ;  /* 0x000000d000027945 */ /* 0x000fe20003800200 */
[----:B--2---:R-:W-:-:S04]  /*02f0*/  I2FP.F32.S32 R3, R3 ;  /* 0x0000000300037245 */ /* 0x004fc80000201400 */
[----:B------:R-:W1:Y:S08]  /*0300*/  MUFU.RCP R12, R3 ;  /* 0x00000003000c7308 */ /* 0x000e700000001000 */
[----:B---3--:R-:W2:Y:S01]  /*0310*/  FCHK P0, R0, R3 ;  /* 0x0000000300007302 */ /* 0x008ea20000000000 */
[----:B-1----:R-:W-:-:S04]  /*0320*/  FFMA R13, -R3, R12, 1 ;  /* 0x3f800000030d7423 */ /* 0x002fc8000000010c */
[----:B------:R-:W-:-:S04]  /*0330*/  FFMA R13, R12, R13, R12 ;  /* 0x0000000d0c0d7223 */ /* 0x000fc8000000000c */
[----:B------:R-:W-:-:S04]  /*0340*/  FFMA R12, R0, R13, RZ ;  /* 0x0000000d000c7223 */ /* 0x000fc800000000ff */
[----:B------:R-:W-:-:S04]  /*0350*/  FFMA R14, -R3, R12, R0 ;  /* 0x0000000c030e7223 */ /* 0x000fc80000000100 */
[----:B------:R-:W-:Y:S01]  /*0360*/  FFMA R13, R13, R14, R12 ;  /* 0x0000000e0d0d7223 */ /* 0x000fe2000000000c */
[----:B0-2---:R-:W-:Y:S06]  /*0370*/  @!P0 BRA `(.L_x_14) ;  /* 0x00000000000c8947 */ /* 0x005fec0003800000 */
[----:B------:R-:W-:-:S07]  /*0380*/  MOV R12, 0x3a0 ;  /* 0x000003a0000c7802 */ /* 0x000fce0000000f00 */
[----:B------:R-:W-:Y:S05]  /*0390*/  CALL.REL.NOINC `($__internal_1_$__cuda_sm3x_div_rn_noftz_f32_slowpath) ;  /* 0x0000000c00d87944 */ /* 0x000fea0003c00000 */
[----:B------:R-:W-:-:S07]  /*03a0*/  MOV R13, R11 ;  /* 0x0000000b000d7202 */ /* 0x000fce0000000f00 */
.L_x_14:
[----:B------:R-:W-:Y:S05]  /*03b0*/  BSYNC.RECONVERGENT B2 ;  /* 0x0000000000027941 */ /* 0x000fea0003800200 */
.L_x_13:
        /* <DEDUP_REMOVED lines=15> */
.L_x_16:
[----:B------:R-:W-:Y:S05]  /*04b0*/  BSYNC.RECONVERGENT B2 ;  /* 0x0000000000027941 */ /* 0x000fea0003800200 */
.L_x_15:
        /* <DEDUP_REMOVED lines=15> */
[----:B------:R-:W-:-:S07]  /*05b0*/  IMAD.MOV.U32 R13, RZ, RZ, R11 ;  /* 0x000000ffff0d7224 */ /* 0x000fce00078e000b */
.L_x_18:
[----:B------:R-:W-:Y:S05]  /*05c0*/  BSYNC.RECONVERGENT B2 ;  /* 0x0000000000027941 */ /* 0x000fea0003800200 */
.L_x_17:
        /* <DEDUP_REMOVED lines=15> */
.L_x_20:
[----:B------:R-:W-:Y:S05]  /*06c0*/  BSYNC.RECONVERGENT B2 ;  /* 0x0000000000027941 */ /* 0x000fea0003800200 */
.L_x_19:
        /* <DEDUP_REMOVED lines=16> */
.L_x_22:
[----:B------:R-:W-:Y:S05]  /*07d0*/  BSYNC.RECONVERGENT B2 ;  /* 0x0000000000027941 */ /* 0x000fea0003800200 */
.L_x_21:
        /* <DEDUP_REMOVED lines=15> */
.L_x_24:
[----:B------:R-:W-:Y:S05]  /*08d0*/  BSYNC.RECONVERGENT B2 ;  /* 0x0000000000027941 */ /* 0x000fea0003800200 */
.L_x_23:
        /* <DEDUP_REMOVED lines=16> */
.L_x_26:
[----:B------:R-:W-:Y:S05]  /*09e0*/  BSYNC.RECONVERGENT B2 ;  /* 0x0000000000027941 */ /* 0x000fea0003800200 */
.L_x_25:
[----:B------:R0:W-:Y:S01]  /*09f0*/  STG.E desc[UR6][R6.64+0xc], R13 ;  /* 0x00000c0d06007986 */ /* 0x0001e2000c101906 */
[----:B------:R-:W-:Y:S01]  /*0a00*/  IADD3 R8, PT, PT, R8, 0x8, RZ ;  /* 0x0000000808087810 */ /* 0x000fe20007ffe0ff */
[----:B------:R-:W-:Y:S06]  /*0a10*/  @P2 BRA `(.L_x_27) ;  /* 0xfffffff400d42947 */ /* 0x000fec000383ffff */
.L_x_10:
[----:B------:R-:W-:-:S13]  /*0a20*/  ISETP.NE.AND P0, PT, R17, RZ, PT ;  /* 0x000000ff1100720c */ /* 0x000fda0003f05270 */
[----:B------:R-:W-:Y:S05]  /*0a30*/  @!P0 EXIT ;  /* 0x000000000000894d */ /* 0x000fea0003800000 */
[----:B------:R-:W1:Y:S01]  /*0a40*/  LDCU UR4, c[0x0][0x390] ;  /* 0x00007200ff0477ac */ /* 0x000e620008000800 */
[----:B------:R-:W-:Y:S01]  /*0a50*/  ISETP.GE.U32.AND P0, PT, R17, 0x4, PT ;  /* 0x000000041100780c */ /* 0x000fe20003f06070 */
[----:B-1----:R-:W-:-:S12]  /*0a60*/  ULOP3.LUT UR4, UR4, 0x3, URZ, 0xc0, !UPT ;  /* 0x0000000304047892 */ /* 0x002fd8000f8ec0ff */
[----:B------:R-:W-:Y:S05]  /*0a70*/  @!P0 BRA `(.L_x_28) ;  /* 0x0000000400188947 */ /* 0x000fea0003800000 */
[----:B0-----:R-:W0:Y:S01]  /*0a80*/  LDC.64 R6, c[0x0][0x380] ;  /* 0x0000e000ff067b82 */ /* 0x001e220000000a00 */
[----:B------:R-:W2:Y:S01]  /*0a90*/  LDG.E R8, desc[UR6][R4.64] ;  /* 0x0000000604087981 */ /* 0x000ea2000c1e1900 */
[----:B------:R-:W-:-:S04]  /*0aa0*/  IMAD.IADD R3, R2, 0x1, R9 ;  /* 0x0000000102037824 */ /* 0x000fc800078e0209 */
[----:B0-----:R-:W-:-:S05]  /*0ab0*/  IMAD.WIDE R6, R3, 0x4, R6 ;  /* 0x0000000403067825 */ /* 0x001fca00078e0206 */
[----:B------:R-:W3:Y:S01]  /*0ac0*/  LDG.E R0, desc[UR6][R6.64] ;  /* 0x0000000606007981 */ /* 0x000ee2000c1e1900 */
[----:B------:R-:W-:Y:S01]  /*0ad0*/  BSSY.RECONVERGENT B2, `(.L_x_29) ;  /* 0x000000c000027945 */ /* 0x000fe20003800200 */
[----:B--2---:R-:W-:-:S04]  /*0ae0*/  I2FP.F32.S32 R3, R8 ;  /* 0x0000000800037245 */ /* 0x004fc80000201400 */
[----:B------:R-:W0:Y:S02]  /*0af0*/  MUFU.RCP R8, R3 ;  /* 0x0000000300087308 */ /* 0x000e240000001000 */
[----:B0-----:R-:W-:-:S04]  /*0b00*/  FFMA R11, -R3, R8, 1 ;  /* 0x3f800000030b7423 */ /* 0x001fc80000000108 */
[----:B------:R-:W-:Y:S02]  /*0b10*/  FFMA R11, R8, R11, R8 ;  /* 0x0000000b080b7223 */ /* 0x000fe40000000008 */
[----:B---3--:R-:W0:Y:S02]  /*0b20*/  FCHK P0, R0, R3 ;  /* 0x0000000300007302 */ /* 0x008e240000000000 */
[----:B------:R-:W-:-:S04]  /*0b30*/  FFMA R8, R0, R11, RZ ;  /* 0x0000000b00087223 */ /* 0x000fc800000000ff */
[----:B------:R-:W-:-:S04]  /*0b40*/  FFMA R10, -R3, R8, R0 ;  /* 0x00000008030a7223 */ /* 0x000fc80000000100 */
[----:B------:R-:W-:Y:S01]  /*0b50*/  FFMA R11, R11, R10, R8 ;  /* 0x0000000a0b0b7223 */ /* 0x000fe20000000008 */
[----:B0-----:R-:W-:Y:S06]  /*0b60*/  @!P0 BRA `(.L_x_30) ;  /* 0x0000000000088947 */ /* 0x001fec0003800000 */
[----:B------:R-:W-:-:S07]  /*0b70*/  MOV R12, 0xb90 ;  /* 0x00000b90000c7802 */ /* 0x000fce0000000f00 */
[----:B------:R-:W-:Y:S05]  /*0b80*/  CALL.REL.NOINC `($__internal_1_$__cuda_sm3x_div_rn_noftz_f32_slowpath) ;  /* 0x0000000400dc7944 */ /* 0x000fea0003c00000 */
.L_x_30:
[----:B------:R-:W-:Y:S05]  /*0b90*/  BSYNC.RECONVERGENT B2 ;  /* 0x0000000000027941 */ /* 0x000fea0003800200 */
.L_x_29:
        /* <DEDUP_REMOVED lines=16> */
.L_x_32:
[----:B------:R-:W-:Y:S05]  /*0ca0*/  BSYNC.RECONVERGENT B2 ;  /* 0x0000000000027941 */ /* 0x000fea0003800200 */
.L_x_31:
        /* <DEDUP_REMOVED lines=15> */
.L_x_34:
[----:B------:R-:W-:Y:S05]  /*0da0*/  BSYNC.RECONVERGENT B2 ;  /* 0x0000000000027941 */ /* 0x000fea0003800200 */
.L_x_33:
        /* <DEDUP_REMOVED lines=16> */
.L_x_36:
[----:B------:R-:W-:Y:S05]  /*0eb0*/  BSYNC.RECONVERGENT B2 ;  /* 0x0000000000027941 */ /* 0x000fea0003800200 */
.L_x_35:
[----:B------:R1:W-:Y:S01]  /*0ec0*/  STG.E desc[UR6][R6.64+0xc], R13 ;  /* 0x00000c0d06007986 */ /* 0x0003e2000c101906 */
[----:B------:R-:W-:-:S07]  /*0ed0*/  IADD3 R9, PT, PT, R9, 0x4, RZ ;  /* 0x0000000409097810 */ /* 0x000fce0007ffe0ff */
.L_x_28:
[----:B------:R-:W-:-:S13]  /*0ee0*/  ISETP.NE.AND P0, PT, RZ, UR4, PT ;  /* 0x00000004ff007c0c */ /* 0x000fda000bf05270 */
[----:B------:R-:W-:Y:S05]  /*0ef0*/  @!P0 EXIT ;  /* 0x000000000000894d */ /* 0x000fea0003800000 */
[----:B------:R-:W-:-:S09]  /*0f00*/  UISETP.NE.AND UP0, UPT, UR4, 0x1, UPT ;  /* 0x000000010400788c */ /* 0x000fd2000bf05270 */
[----:B------:R-:W-:Y:S05]  /*0f10*/  BRA.U !UP0, `(.L_x_37) ;  /* 0x0000000108947547 */ /* 0x000fea000b800000 */
[----:B01----:R-:W0:Y:S01]  /*0f20*/  LDC.64 R6, c[0x0][0x380] ;  /* 0x0000e000ff067b82 */ /* 0x003e220000000a00 */
[----:B------:R-:W2:Y:S01]  /*0f30*/  LDG.E R3, desc[UR6][R4.64] ;  /* 0x0000000604037981 */ /* 0x000ea2000c1e1900 */
[----:B------:R-:W-:-:S05]  /*0f40*/  IADD3 R11, PT, PT, R2, R9, RZ ;  /* 0x00000009020b7210 */ /* 0x000fca0007ffe0ff */
        /* <DEDUP_REMOVED lines=14> */
.L_x_39:
[----:B------:R-:W-:Y:S05]  /*1030*/  BSYNC.RECONVERGENT B2 ;  /* 0x0000000000027941 */ /* 0x000fea0003800200 */
.L_x_38:
        /* <DEDUP_REMOVED lines=16> */
.L_x_41:
[----:B------:R-:W-:Y:S05]  /*1140*/  BSYNC.RECONVERGENT B2 ;  /* 0x0000000000027941 */ /* 0x000fea0003800200 */
.L_x_40:
[----:B------:R2:W-:Y:S01]  /*1150*/  STG.E desc[UR6][R6.64+0x4], R13 ;  /* 0x0000040d06007986 */ /* 0x0005e2000c101906 */
[----:B------:R-:W-:-:S07]  /*1160*/  IADD3 R9, PT, PT, R9, 0x2, RZ ;  /* 0x0000000209097810 */ /* 0x000fce0007ffe0ff */
.L_x_37:
[----:B------:R-:W3:Y:S02]  /*1170*/  LDC R0, c[0x0][0x390] ;  /* 0x0000e400ff007b82 */ /* 0x000ee40000000800 */
[----:B---3--:R-:W-:-:S04]  /*1180*/  LOP3.LUT R0, R0, 0x1, RZ, 0xc0, !PT ;  /* 0x0000000100007812 */ /* 0x008fc800078ec0ff */
[----:B------:R-:W-:-:S13]  /*1190*/  ISETP.NE.U32.AND P0, PT, R0, 0x1, PT ;  /* 0x000000010000780c */ /* 0x000fda0003f05070 */
[----:B------:R-:W-:Y:S05]  /*11a0*/  @P0 EXIT ;  /* 0x000000000000094d */ /* 0x000fea0003800000 */
[----:B012---:R-:W0:Y:S01]  /*11b0*/  LDC.64 R6, c[0x0][0x380] ;  /* 0x0000e000ff067b82 */ /* 0x007e220000000a00 */
        /* <DEDUP_REMOVED lines=16> */
[----:B------:R-:W-:-:S07]  /*12c0*/  IMAD.MOV.U32 R9, RZ, RZ, R11 ;  /* 0x000000ffff097224 */ /* 0x000fce00078e000b */
.L_x_43:
[----:B------:R-:W-:Y:S05]  /*12d0*/  BSYNC.RECONVERGENT B2 ;  /* 0x0000000000027941 */ /* 0x000fea0003800200 */
.L_x_42:
[----:B------:R-:W-:Y:S01]  /*12e0*/  STG.E desc[UR6][R6.64], R9 ;  /* 0x0000000906007986 */ /* 0x000fe2000c101906 */
[----:B------:R-:W-:Y:S05]  /*12f0*/  EXIT ;  /* 0x000000000000794d */ /* 0x000fea0003800000 */
        .weak           $__internal_1_$__cuda_sm3x_div_rn_noftz_f32_slowpath
        .type           $__internal_1_$__cuda_sm3x_div_rn_noftz_f32_slowpath,@function
        .size           $__internal_1_$__cuda_sm3x_div_rn_noftz_f32_slowpath,(.L_x_84 - $__internal_1_$__cuda_sm3x_div_rn_noftz_f32_slowpath)
$__internal_1_$__cuda_sm3x_div_rn_noftz_f32_slowpath:
[----:B------:R-:W-:Y:S01]  /*1300*/  SHF.R.U32.HI R11, RZ, 0x17, R3 ;  /* 0x00000017ff0b7819 */ /* 0x000fe20000011603 */
[----:B------:R-:W-:Y:S01]  /*1310*/  BSSY.RECONVERGENT B0, `(.L_x_44) ;  /* 0x0000062000007945 */ /* 0x000fe20003800200 */
[----:B------:R-:W-:Y:S02]  /*1320*/  SHF.R.U32.HI R13, RZ, 0x17, R0 ;  /* 0x00000017ff0d7819 */ /* 0x000fe40000011600 */
[----:B------:R-:W-:Y:S02]  /*1330*/  LOP3.LUT R11, R11, 0xff, RZ, 0xc0, !PT ;  /* 0x000000ff0b0b7812 */ /* 0x000fe400078ec0ff */
[----:B------:R-:W-:Y:S02]  /*1340*/  LOP3.LUT R16, R13, 0xff, RZ, 0xc0, !PT ;  /* 0x000000ff0d107812 */ /* 0x000fe400078ec0ff */
[----:B------:R-:W-:Y:S02]  /*1350*/  IADD3 R15, PT, PT, R11, -0x1, RZ ;  /* 0xffffffff0b0f7810 */ /* 0x000fe40007ffe0ff */
[----:B------:R-:W-:-:S02]  /*1360*/  IADD3 R14, PT, PT, R16, -0x1, RZ ;  /* 0xffffffff100e7810 */ /* 0x000fc40007ffe0ff */
[----:B------:R-:W-:-:S04]  /*1370*/  ISETP.GT.U32.AND P0, PT, R15, 0xfd, PT ;  /* 0x000000fd0f00780c */ /* 0x000fc80003f04070 */
[----:B------:R-:W-:-:S13]  /*1380*/  ISETP.GT.U32.OR P0, PT, R14, 0xfd, P0 ;  /* 0x000000fd0e00780c */ /* 0x000fda0000704470 */
[----:B------:R-:W-:Y:S01]  /*1390*/  @!P0 IMAD.MOV.U32 R13, RZ, RZ, RZ ;  /* 0x000000ffff0d8224 */ /* 0x000fe200078e00ff */
[----:B------:R-:W-:Y:S06]  /*13a0*/  @!P0 BRA `(.L_x_45) ;  /* 0x00000000005c8947 */ /* 0x000fec0003800000 */
[----:B------:R-:W-:Y:S02]  /*13b0*/  FSETP.GTU.FTZ.AND P0, PT, |R0|, +INF , PT ;  /* 0x7f8000000000780b */ /* 0x000fe40003f1c200 */
[----:B------:R-:W-:-:S04]  /*13c0*/  FSETP.GTU.FTZ.AND P1, PT, |R3|, +INF , PT ;  /* 0x7f8000000300780b */ /* 0x000fc80003f3c200 */
[----:B------:R-:W-:-:S13]  /*13d0*/  PLOP3.LUT P0, PT, P0, P1, PT, 0xf8, 0x8f ;  /* 0x00000000008f781c */ /* 0x000fda0000703f70 */
[----:B------:R-:W-:Y:S05]  /*13e0*/  @P0 BRA `(.L_x_46) ;  /* 0x00000004004c0947 */ /* 0x000fea0003800000 */
[----:B------:R-:W-:-:S13]  /*13f0*/  LOP3.LUT P0, RZ, R3, 0x7fffffff, R0, 0xc8, !PT ;  /* 0x7fffffff03ff7812 */ /* 0x000fda000780c800 */
[----:B------:R-:W-:Y:S05]  /*1400*/  @!P0 BRA `(.L_x_47) ;  /* 0x00000004003c8947 */ /* 0x000fea0003800000 */
[C---:B------:R-:W-:Y:S02]  /*1410*/  FSETP.NEU.FTZ.AND P3, PT, |R0|.reuse, +INF , PT ;  /* 0x7f8000000000780b */ /* 0x040fe40003f7d200 */
[----:B------:R-:W-:Y:S02]  /*1420*/  FSETP.NEU.FTZ.AND P1, PT, |R3|, +INF , PT ;  /* 0x7f8000000300780b */ /* 0x000fe40003f3d200 */
[----:B------:R-:W-:-:S11]  /*1430*/  FSETP.NEU.FTZ.AND P0, PT, |R0|, +INF , PT ;  /* 0x7f8000000000780b */ /* 0x000fd60003f1d200 */
[----:B------:R-:W-:Y:S05]  /*1440*/  @!P1 BRA !P3, `(.L_x_47) ;  /* 0x00000004002c9947 */ /* 0x000fea0005800000 */
[----:B------:R-:W-:-:S04]  /*1450*/  LOP3.LUT P3, RZ, R0, 0x7fffffff, RZ, 0xc0, !PT ;  /* 0x7fffffff00ff7812 */ /* 0x000fc8000786c0ff */
[----:B------:R-:W-:-:S13]  /*1460*/  PLOP3.LUT P1, PT, P1, P3, PT, 0x2f, 0xf2 ;  /* 0x0000000000f2781c */ /* 0x000fda0000f26577 */
[----:B------:R-:W-:Y:S05]  /*1470*/  @P1 BRA `(.L_x_48) ;  /* 0x0000000400181947 */ /* 0x000fea0003800000 */
[----:B------:R-:W-:-:S04]  /*1480*/  LOP3.LUT P1, RZ, R3, 0x7fffffff, RZ, 0xc0, !PT ;  /* 0x7fffffff03ff7812 */ /* 0x000fc8000782c0ff */
[----:B------:R-:W-:-:S13]  /*1490*/  PLOP3.LUT P0, PT, P0, P1, PT, 0x2f, 0xf2 ;  /* 0x0000000000f2781c */ /* 0x000fda0000702577 */
[----:B------:R-:W-:Y:S05]  /*14a0*/  @P0 BRA `(.L_x_49) ;  /* 0x0000000400000947 */ /* 0x000fea0003800000 */
[----:B------:R-:W-:Y:S02]  /*14b0*/  ISETP.GE.AND P0, PT, R14, RZ, PT ;  /* 0x000000ff0e00720c */ /* 0x000fe40003f06270 */
[----:B------:R-:W-:-:S11]  /*14c0*/  ISETP.GE.AND P1, PT, R15, RZ, PT ;  /* 0x000000ff0f00720c */ /* 0x000fd60003f26270 */
[----:B------:R-:W-:Y:S01]  /*14d0*/  @P0 MOV R13, RZ ;  /* 0x000000ff000d0202 */ /* 0x000fe20000000f00 */
[----:B------:R-:W-:Y:S01]  /*14e0*/  @!P0 FFMA R0, R0, 1.84467440737095516160e+19, RZ ;  /* 0x5f80000000008823 */ /* 0x000fe200000000ff */
[----:B------:R-:W-:Y:S01]  /*14f0*/  @!P0 MOV R13, 0xffffffc0 ;  /* 0xffffffc0000d8802 */ /* 0x000fe20000000f00 */
[----:B------:R-:W-:-:S04]  /*1500*/  @!P1 FFMA R3, R3, 1.84467440737095516160e+19, RZ ;  /* 0x5f80000003039823 */ /* 0x000fc800000000ff */
[----:B------:R-:W-:-:S07]  /*1510*/  @!P1 VIADD R13, R13, 0x40 ;  /* 0x000000400d0d9836 */ /* 0x000fce0000000000 */
.L_x_45:
[----:B------:R-:W-:Y:S01]  /*1520*/  LEA R14, R11, 0xc0800000, 0x17 ;  /* 0xc08000000b0e7811 */ /* 0x000fe200078eb8ff */
[----:B------:R-:W-:Y:S03]  /*1530*/  BSSY.RECONVERGENT B1, `(.L_x_50) ;  /* 0x0000036000017945 */ /* 0x000fe60003800200 */
[----:B------:R-:W-:Y:S02]  /*1540*/  IADD3 R18, PT, PT, -R14, R3, RZ ;  /* 0x000000030e127210 */ /* 0x000fe40007ffe1ff */
[----:B------:R-:W-:Y:S02]  /*1550*/  IADD3 R14, PT, PT, R16, -0x7f, RZ ;  /* 0xffffff81100e7810 */ /* 0x000fe40007ffe0ff */
[----:B------:R-:W0:Y:S01]  /*1560*/  MUFU.RCP R3, R18 ;  /* 0x0000001200037308 */ /* 0x000e220000001000 */
[----:B------:R-:W-:Y:S02]  /*1570*/  FADD.FTZ R15, -R18, -RZ ;  /* 0x800000ff120f7221 */ /* 0x000fe40000010100 */
[C---:B------:R-:W-:Y:S01]  /*1580*/  IMAD R0, R14.reuse, -0x800000, R0 ;  /* 0xff8000000e007824 */ /* 0x040fe200078e0200 */
[----:B------:R-:W-:-:S05]  /*1590*/  IADD3 R14, PT, PT, R14, 0x7f, -R11 ;  /* 0x0000007f0e0e7810 */ /* 0x000fca0007ffe80b */
[----:B------:R-:W-:Y:S02]  /*15a0*/  IMAD.IADD R14, R14, 0x1, R13 ;  /* 0x000000010e0e7824 */ /* 0x000fe400078e020d */
[----:B0-----:R-:W-:-:S04]  /*15b0*/  FFMA R16, R3, R15, 1 ;  /* 0x3f80000003107423 */ /* 0x001fc8000000000f */
[----:B------:R-:W-:-:S04]  /*15c0*/  FFMA R3, R3, R16, R3 ;  /* 0x0000001003037223 */ /* 0x000fc80000000003 */
[----:B------:R-:W-:-:S04]  /*15d0*/  FFMA R16, R0, R3, RZ ;  /* 0x0000000300107223 */ /* 0x000fc800000000ff */
[----:B------:R-:W-:-:S04]  /*15e0*/  FFMA R19, R15, R16, R0 ;  /* 0x000000100f137223 */ /* 0x000fc80000000000 */
[----:B------:R-:W-:-:S04]  /*15f0*/  FFMA R16, R3, R19, R16 ;  /* 0x0000001303107223 */ /* 0x000fc80000000010 */
[----:B------:R-:W-:-:S04]  /*1600*/  FFMA R15, R15, R16, R0 ;  /* 0x000000100f0f7223 */ /* 0x000fc80000000000 */
[----:B------:R-:W-:-:S05]  /*1610*/  FFMA R0, R3, R15, R16 ;  /* 0x0000000f03007223 */ /* 0x000fca0000000010 */
[----:B------:R-:W-:-:S04]  /*1620*/  SHF.R.U32.HI R11, RZ, 0x17, R0 ;  /* 0x00000017ff0b7819 */ /* 0x000fc80000011600 */
[----:B------:R-:W-:-:S04]  /*1630*/  LOP3.LUT R11, R11, 0xff, RZ, 0xc0, !PT ;  /* 0x000000ff0b0b7812 */ /* 0x000fc800078ec0ff */
[----:B------:R-:W-:-:S04]  /*1640*/  IADD3 R18, PT, PT, R11, R14, RZ ;  /* 0x0000000e0b127210 */ /* 0x000fc80007ffe0ff */
[----:B------:R-:W-:-:S04]  /*1650*/  IADD3 R11, PT, PT, R18, -0x1, RZ ;  /* 0xffffffff120b7810 */ /* 0x000fc80007ffe0ff */
[----:B------:R-:W-:-:S13]  /*1660*/  ISETP.GE.U32.AND P0, PT, R11, 0xfe, PT ;  /* 0x000000fe0b00780c */ /* 0x000fda0003f06070 */
[----:B------:R-:W-:Y:S05]  /*1670*/  @!P0 BRA `(.L_x_51) ;  /* 0x0000000000808947 */ /* 0x000fea0003800000 */
[----:B------:R-:W-:-:S13]  /*1680*/  ISETP.GT.AND P0, PT, R18, 0xfe, PT ;  /* 0x000000fe1200780c */ /* 0x000fda0003f04270 */
[----:B------:R-:W-:Y:S05]  /*1690*/  @P0 BRA `(.L_x_52) ;  /* 0x00000000006c0947 */ /* 0x000fea0003800000 */
[----:B------:R-:W-:-:S13]  /*16a0*/  ISETP.GE.AND P0, PT, R18, 0x1, PT ;  /* 0x000000011200780c */ /* 0x000fda0003f06270 */
[----:B------:R-:W-:Y:S05]  /*16b0*/  @P0 BRA `(.L_x_53) ;  /* 0x0000000000740947 */ /* 0x000fea0003800000 */
[----:B------:R-:W-:Y:S02]  /*16c0*/  ISETP.GE.AND P0, PT, R18, -0x18, PT ;  /* 0xffffffe81200780c */ /* 0x000fe40003f06270 */
[----:B------:R-:W-:-:S11]  /*16d0*/  LOP3.LUT R0, R0, 0x80000000, RZ, 0xc0, !PT ;  /* 0x8000000000007812 */ /* 0x000fd600078ec0ff */
[----:B------:R-:W-:Y:S05]  /*16e0*/  @!P0 BRA `(.L_x_53) ;  /* 0x0000000000688947 */ /* 0x000fea0003800000 */
[-CC-:B------:R-:W-:Y:S01]  /*16f0*/  FFMA.RZ R11, R3, R15.reuse, R16.reuse ;  /* 0x0000000f030b7223 */ /* 0x180fe2000000c010 */
[C---:B------:R-:W-:Y:S01]  /*1700*/  VIADD R14, R18.reuse, 0x20 ;  /* 0x00000020120e7836 */ /* 0x040fe20000000000 */
[C---:B------:R-:W-:Y:S02]  /*1710*/  ISETP.NE.AND P3, PT, R18.reuse, RZ, PT ;  /* 0x000000ff1200720c */ /* 0x040fe40003f65270 */
[C---:B------:R-:W-:Y:S02]  /*1720*/  ISETP.NE.AND P1, PT, R18.reuse, RZ, PT ;  /* 0x000000ff1200720c */ /* 0x040fe40003f25270 */
[----:B------:R-:W-:Y:S01]  /*1730*/  LOP3.LUT R13, R11, 0x7fffff, RZ, 0xc0, !PT ;  /* 0x007fffff0b0d7812 */ /* 0x000fe200078ec0ff */
[CCC-:B------:R-:W-:Y:S01]  /*1740*/  FFMA.RP R11, R3.reuse, R15.reuse, R16.reuse ;  /* 0x0000000f030b7223 */ /* 0x1c0fe20000008010 */
[----:B------:R-:W-:Y:S01]  /*1750*/  FFMA.RM R16, R3, R15, R16 ;  /* 0x0000000f03107223 */ /* 0x000fe20000004010 */
[----:B------:R-:W-:Y:S02]  /*1760*/  IADD3 R3, PT, PT, -R18, RZ, RZ ;  /* 0x000000ff12037210 */ /* 0x000fe40007ffe1ff */
[----:B------:R-:W-:-:S02]  /*1770*/  LOP3.LUT R13, R13, 0x800000, RZ, 0xfc, !PT ;  /* 0x008000000d0d7812 */ /* 0x000fc400078efcff */
[----:B------:R-:W-:Y:S02]  /*1780*/  FSETP.NEU.FTZ.AND P0, PT, R11, R16, PT ;  /* 0x000000100b00720b */ /* 0x000fe40003f1d000 */
[----:B------:R-:W-:Y:S02]  /*1790*/  SHF.L.U32 R14, R13, R14, RZ ;  /* 0x0000000e0d0e7219 */ /* 0x000fe400000006ff */
[----:B------:R-:W-:Y:S02]  /*17a0*/  SEL R16, R3, RZ, P3 ;  /* 0x000000ff03107207 */ /* 0x000fe40001800000 */
[----:B------:R-:W-:Y:S02]  /*17b0*/  ISETP.NE.AND P1, PT, R14, RZ, P1 ;  /* 0x000000ff0e00720c */ /* 0x000fe40000f25270 */
[----:B------:R-:W-:Y:S02]  /*17c0*/  SHF.R.U32.HI R16, RZ, R16, R13 ;  /* 0x00000010ff107219 */ /* 0x000fe4000001160d */
[----:B------:R-:W-:-:S02]  /*17d0*/  PLOP3.LUT P0, PT, P0, P1, PT, 0xf8, 0x8f ;  /* 0x00000000008f781c */ /* 0x000fc40000703f70 */
[----:B------:R-:W-:Y:S02]  /*17e0*/  SHF.R.U32.HI R14, RZ, 0x1, R16 ;  /* 0x00000001ff0e7819 */ /* 0x000fe40000011610 */
[----:B------:R-:W-:-:S04]  /*17f0*/  SEL R3, RZ, 0x1, !P0 ;  /* 0x00000001ff037807 */ /* 0x000fc80004000000 */
[----:B------:R-:W-:-:S04]  /*1800*/  LOP3.LUT R3, R3, 0x1, R14, 0xf8, !PT ;  /* 0x0000000103037812 */ /* 0x000fc800078ef80e */
[----:B------:R-:W-:-:S04]  /*1810*/  LOP3.LUT R3, R3, R16, RZ, 0xc0, !PT ;  /* 0x0000001003037212 */ /* 0x000fc800078ec0ff */
[----:B------:R-:W-:-:S04]  /*1820*/  IADD3 R3, PT, PT, R14, R3, RZ ;  /* 0x000000030e037210 */ /* 0x000fc80007ffe0ff */
[----:B------:R-:W-:Y:S01]  /*1830*/  LOP3.LUT R0, R3, R0, RZ, 0xfc, !PT ;  /* 0x0000000003007212 */ /* 0x000fe200078efcff */
[----:B------:R-:W-:Y:S06]  /*1840*/  BRA `(.L_x_53) ;  /* 0x0000000000107947 */ /* 0x000fec0003800000 */
.L_x_52:
[----:B------:R-:W-:-:S04]  /*1850*/  LOP3.LUT R0, R0, 0x80000000, RZ, 0xc0, !PT ;  /* 0x8000000000007812 */ /* 0x000fc800078ec0ff */
[----:B------:R-:W-:Y:S01]  /*1860*/  LOP3.LUT R0, R0, 0x7f800000, RZ, 0xfc, !PT ;  /* 0x7f80000000007812 */ /* 0x000fe200078efcff */
[----:B------:R-:W-:Y:S06]  /*1870*/  BRA `(.L_x_53) ;  /* 0x0000000000047947 */ /* 0x000fec0003800000 */
.L_x_51:
[----:B------:R-:W-:-:S07]  /*1880*/  IMAD R0, R14, 0x800000, R0 ;  /* 0x008000000e007824 */ /* 0x000fce00078e0200 */
.L_x_53:
[----:B------:R-:W-:Y:S05]  /*1890*/  BSYNC.RECONVERGENT B1 ;  /* 0x0000000000017941 */ /* 0x000fea0003800200 */
.L_x_50:
[----:B------:R-:W-:Y:S05]  /*18a0*/  BRA `(.L_x_54) ;  /* 0x0000000000207947 */ /* 0x000fea0003800000 */
.L_x_49:
[----:B------:R-:W-:-:S04]  /*18b0*/  LOP3.LUT R0, R3, 0x80000000, R0, 0x48, !PT ;  /* 0x8000000003007812 */ /* 0x000fc800078e4800 */
[----:B------:R-:W-:Y:S01]  /*18c0*/  LOP3.LUT R0, R0, 0x7f800000, RZ, 0xfc, !PT ;  /* 0x7f80000000007812 */ /* 0x000fe200078efcff */
[----:B------:R-:W-:Y:S06]  /*18d0*/  BRA `(.L_x_54) ;  /* 0x0000000000147947 */ /* 0x000fec0003800000 */
.L_x_48:
[----:B------:R-:W-:Y:S01]  /*18e0*/  LOP3.LUT R0, R3, 0x80000000, R0, 0x48, !PT ;  /* 0x8000000003007812 */ /* 0x000fe200078e4800 */
[----:B------:R-:W-:Y:S06]  /*18f0*/  BRA `(.L_x_54) ;  /* 0x00000000000c7947 */ /* 0x000fec0003800000 */
.L_x_47:
[----:B------:R-:W0:Y:S01]  /*1900*/  MUFU.RSQ R0, -QNAN ;  /* 0xffc0000000007908 */ /* 0x000e220000001400 */
[----:B------:R-:W-:Y:S05]  /*1910*/  BRA `(.L_x_54) ;  /* 0x0000000000047947 */ /* 0x000fea0003800000 */
.L_x_46:
[----:B------:R-:W-:-:S07]  /*1920*/  FADD.FTZ R0, R0, R3 ;  /* 0x0000000300007221 */ /* 0x000fce0000010000 */
.L_x_54:
[----:B------:R-:W-:Y:S05]  /*1930*/  BSYNC.RECONVERGENT B0 ;  /* 0x0000000000007941 */ /* 0x000fea0003800200 */
.L_x_44:
[----:B------:R-:W-:Y:S01]  /*1940*/  HFMA2 R13, -RZ, RZ, 0, 0 ;  /* 0x00000000ff0d7431 */ /* 0x000fe200000001ff */
[----:B0-----:R-:W-:-:S03]  /*1950*/  MOV R11, R0 ;  /* 0x00000000000b7202 */ /* 0x001fc60000000f00 */
[----:B------:R-:W-:Y:S05]  /*1960*/  RET.REL.NODEC R12 `(_Z15updateCentroidsPfPiii) ;  /* 0xffffffe40ca47950 */ /* 0x000fea0003c3ffff */
.L_x_55:
        /* <DEDUP_REMOVED lines=9> */
.L_x_84:


//--------------------- .text._Z21recalculatesCentroidsPfPiiiiS_S0_ --------------------------
	.section	.text._Z21recalculatesCentroidsPfPiiiiS_S0_,"ax",@progbits
	.align	128
        .global         _Z21recalculatesCentroidsPfPiiiiS_S0_
        .type           _Z21recalculatesCentroidsPfPiiiiS_S0_,@function
        .size           _Z21recalculatesCentroidsPfPiiiiS_S0_,(.L_x_88 - _Z21recalculatesCentroidsPfPiiiiS_S0_)
        .other          _Z21recalculatesCentroidsPfPiiiiS_S0_,@"STO_CUDA_ENTRY STV_DEFAULT"
_Z21recalculatesCentroidsPfPiiiiS_S0_:
.text._Z21recalculatesCentroidsPfPiiiiS_S0_:
        /* <DEDUP_REMOVED lines=8> */
[----:B------:R-:W0:Y:S01]  /*0080*/  LDC.64 R2, c[0x0][0x388] ;  /* 0x0000e200ff027b82 */ /* 0x000e220000000a00 */
[----:B------:R-:W1:Y:S07]  /*0090*/  LDCU.64 UR4, c[0x0][0x358] ;  /* 0x00006b00ff0477ac */ /* 0x000e6e0008000a00 */
[----:B------:R-:W2:Y:S08]  /*00a0*/  LDC R4, c[0x0][0x394] ;  /* 0x0000e500ff047b82 */ /* 0x000eb00000000800 */
[----:B------:R-:W3:Y:S01]  /*00b0*/  LDC.64 R6, c[0x0][0x3a8] ;  /* 0x0000ea00ff067b82 */ /* 0x000ee20000000a00 */
[----:B0-----:R-:W-:-:S06]  /*00c0*/  IMAD.WIDE R2, R5, 0x4, R2 ;  /* 0x0000000405027825 */ /* 0x001fcc00078e0202 */
[----:B-1----:R-:W3:Y:S01]  /*00d0*/  LDG.E R3, desc[UR4][R2.64] ;  /* 0x0000000402037981 */ /* 0x002ee2000c1e1900 */
[----:B------:R-:W-:Y:S01]  /*00e0*/  HFMA2 R9, -RZ, RZ, 0, 5.9604644775390625e-08 ;  /* 0x00000001ff097431 */ /* 0x000fe200000001ff */
[----:B--2---:R-:W-:Y:S01]  /*00f0*/  ISETP.GE.AND P0, PT, R4, 0x1, PT ;  /* 0x000000010400780c */ /* 0x004fe20003f06270 */
[----:B---3--:R-:W-:-:S05]  /*0100*/  IMAD.WIDE R6, R3, 0x4, R6 ;  /* 0x0000000403067825 */ /* 0x008fca00078e0206 */
[----:B------:R0:W-:Y:S07]  /*0110*/  REDG.E.ADD.STRONG.GPU desc[UR4][R6.64+-0x4], R9 ;  /* 0xfffffc090600798e */ /* 0x0001ee000c12e104 */
[----:B------:R-:W-:Y:S05]  /*0120*/  @!P0 EXIT ;  /* 0x000000000000894d */ /* 0x000fea0003800000 */
[C---:B------:R-:W-:Y:S01]  /*0130*/  ISETP.GE.U32.AND P1, PT, R4.reuse, 0x10, PT ;  /* 0x000000100400780c */ /* 0x040fe20003f26070 */
[----:B------:R-:W-:Y:S01]  /*0140*/  IMAD R0, R5, R4, RZ ;  /* 0x0000000405007224 */ /* 0x000fe200078e02ff */
[----:B0-----:R-:W-:Y:S01]  /*0150*/  IADD3 R7, PT, PT, R3, -0x1, RZ ;  /* 0xffffffff03077810 */ /* 0x001fe20007ffe0ff */
[----:B------:R-:W-:Y:S01]  /*0160*/  IMAD.MOV.U32 R3, RZ, RZ, RZ ;  /* 0x000000ffff037224 */ /* 0x000fe200078e00ff */
[----:B------:R-:W-:-:S03]  /*0170*/  LOP3.LUT P0, R12, R4, 0xf, RZ, 0xc0, !PT ;  /* 0x0000000f040c7812 */ /* 0x000fc6000780c0ff */
[----:B------:R-:W-:-:S06]  /*0180*/  IMAD R2, R7, R4, RZ ;  /* 0x0000000407027224 */ /* 0x000fcc00078e02ff */
[----:B------:R-:W-:Y:S05]  /*0190*/  @!P1 BRA `(.L_x_56) ;  /* 0x0000000000b49947 */ /* 0x000fea0003800000 */
[----:B------:R-:W-:Y:S01]  /*01a0*/  LOP3.LUT R3, R4, 0x7ffffff0, RZ, 0xc0, !PT ;  /* 0x7ffffff004037812 */ /* 0x000fe200078ec0ff */
[----:B------:R-:W-:Y:S01]  /*01b0*/  IMAD.MOV.U32 R5, RZ, RZ, R2 ;  /* 0x000000ffff057224 */ /* 0x000fe200078e0002 */
[----:B------:R-:W-:Y:S02]  /*01c0*/  MOV R10, R0 ;  /* 0x00000000000a7202 */ /* 0x000fe40000000f00 */
[----:B------:R-:W-:-:S07]  /*01d0*/  IADD3 R11, PT, PT, -R3, RZ, RZ ;  /* 0x000000ff030b7210 */ /* 0x000fce0007ffe1ff */
.L_x_57:
[----:B------:R-:W0:Y:S08]  /*01e0*/  LDC.64 R6, c[0x0][0x380] ;  /* 0x0000e000ff067b82 */ /* 0x000e300000000a00 */
[----:B----4-:R-:W1:Y:S01]  /*01f0*/  LDC.64 R8, c[0x0][0x3a0] ;  /* 0x0000e800ff087b82 */ /* 0x010e620000000a00 */
[----:B0-----:R-:W-:-:S05]  /*0200*/  IMAD.WIDE R6, R10, 0x4, R6 ;  /* 0x000000040a067825 */ /* 0x001fca00078e0206 */
[----:B------:R-:W2:Y:S01]  /*0210*/  LDG.E R13, desc[UR4][R6.64] ;  /* 0x00000004060d7981 */ /* 0x000ea2000c1e1900 */
[----:B-1----:R-:W-:-:S05]  /*0220*/  IMAD.WIDE R8, R5, 0x4, R8 ;  /* 0x0000000405087825 */ /* 0x002fca00078e0208 */
[----:B--2---:R0:W-:Y:S04]  /*0230*/  REDG.E.ADD.F32.FTZ.RN.STRONG.GPU desc[UR4][R8.64], R13 ;  /* 0x0000000d080079a6 */ /* 0x0041e8000c12f304 */
[----:B------:R-:W2:Y:S04]  /*0240*/  LDG.E R15, desc[UR4][R6.64+0x4] ;  /* 0x00000404060f7981 */ /* 0x000ea8000c1e1900 */
[----:B--2---:R1:W-:Y:S04]  /*0250*/  REDG.E.ADD.F32.FTZ.RN.STRONG.GPU desc[UR4][R8.64+0x4], R15 ;  /* 0x0000040f080079a6 */ /* 0x0043e8000c12f304 */
[----:B------:R-:W2:Y:S04]  /*0260*/  LDG.E R17, desc[UR4][R6.64+0x8] ;  /* 0x0000080406117981 */ /* 0x000ea8000c1e1900 */
[----:B--2---:R2:W-:Y:S04]  /*0270*/  REDG.E.ADD.F32.FTZ.RN.STRONG.GPU desc[UR4][R8.64+0x8], R17 ;  /* 0x00000811080079a6 */ /* 0x0045e8000c12f304 */
[----:B------:R-:W3:Y:S04]  /*0280*/  LDG.E R19, desc[UR4][R6.64+0xc] ;  /* 0x00000c0406137981 */ /* 0x000ee8000c1e1900 */
[----:B---3--:R3:W-:Y:S04]  /*0290*/  REDG.E.ADD.F32.FTZ.RN.STRONG.GPU desc[UR4][R8.64+0xc], R19 ;  /* 0x00000c13080079a6 */ /* 0x0087e8000c12f304 */
[----:B------:R-:W4:Y:S04]  /*02a0*/  LDG.E R21, desc[UR4][R6.64+0x10] ;  /* 0x0000100406157981 */ /* 0x000f28000c1e1900 */
[----:B----4-:R4:W-:Y:S04]  /*02b0*/  REDG.E.ADD.F32.FTZ.RN.STRONG.GPU desc[UR4][R8.64+0x10], R21 ;  /* 0x00001015080079a6 */ /* 0x0109e8000c12f304 */
[----:B------:R-:W5:Y:S04]  /*02c0*/  LDG.E R23, desc[UR4][R6.64+0x14] ;  /* 0x0000140406177981 */ /* 0x000f68000c1e1900 */
[----:B-----5:R5:W-:Y:S04]  /*02d0*/  REDG.E.ADD.F32.FTZ.RN.STRONG.GPU desc[UR4][R8.64+0x14], R23 ;  /* 0x00001417080079a6 */ /* 0x020be8000c12f304 */
[----:B0-----:R-:W2:Y:S04]  /*02e0*/  LDG.E R13, desc[UR4][R6.64+0x18] ;  /* 0x00001804060d7981 */ /* 0x001ea8000c1e1900 */
[----:B--2---:R0:W-:Y:S04]  /*02f0*/  REDG.E.ADD.F32.FTZ.RN.STRONG.GPU desc[UR4][R8.64+0x18], R13 ;  /* 0x0000180d080079a6 */ /* 0x0041e8000c12f304 */
[----:B-1----:R-:W2:Y:S04]  /*0300*/  LDG.E R15, desc[UR4][R6.64+0x1c] ;  /* 0x00001c04060f7981 */ /* 0x002ea8000c1e1900 */
[----:B--2---:R1:W-:Y:S04]  /*0310*/  REDG.E.ADD.F32.FTZ.RN.STRONG.GPU desc[UR4][R8.64+0x1c], R15 ;  /* 0x00001c0f080079a6 */ /* 0x0043e8000c12f304 */
[----:B------:R-:W2:Y:S04]  /*0320*/  LDG.E R17, desc[UR4][R6.64+0x20] ;  /* 0x0000200406117981 */ /* 0x000ea8000c1e1900 */
[----:B--2---:R2:W-:Y:S04]  /*0330*/  REDG.E.ADD.F32.FTZ.RN.STRONG.GPU desc[UR4][R8.64+0x20], R17 ;  /* 0x00002011080079a6 */ /* 0x0045e8000c12f304 */
[----:B---3--:R-:W3:Y:S04]  /*0340*/  LDG.E R19, desc[UR4][R6.64+0x24] ;  /* 0x0000240406137981 */ /* 0x008ee8000c1e1900 */
[----:B---3--:R3:W-:Y:S04]  /*0350*/  REDG.E.ADD.F32.FTZ.RN.STRONG.GPU desc[UR4][R8.64+0x24], R19 ;  /* 0x00002413080079a6 */ /* 0x0087e8000c12f304 */
[----:B----4-:R-:W4:Y:S04]  /*0360*/  LDG.E R21, desc[UR4][R6.64+0x28] ;  /* 0x0000280406157981 */ /* 0x010f28000c1e1900 */
[----:B----4-:R4:W-:Y:S04]  /*0370*/  REDG.E.ADD.F32.FTZ.RN.STRONG.GPU desc[UR4][R8.64+0x28], R21 ;  /* 0x00002815080079a6 */ /* 0x0109e8000c12f304 */
[----:B-----5:R-:W5:Y:S04]  /*0380*/  LDG.E R23, desc[UR4][R6.64+0x2c] ;  /* 0x00002c0406177981 */ /* 0x020f68000c1e1900 */
[----:B-----5:R4:W-:Y:S04]  /*0390*/  REDG.E.ADD.F32.FTZ.RN.STRONG.GPU desc[UR4][R8.64+0x2c], R23 ;  /* 0x00002c17080079a6 */ /* 0x0209e8000c12f304 */
[----:B0-----:R-:W5:Y:S04]  /*03a0*/  LDG.E R13, desc[UR4][R6.64+0x30] ;  /* 0x00003004060d7981 */ /* 0x001f68000c1e1900 */
[----:B-----5:R4:W-:Y:S04]  /*03b0*/  REDG.E.ADD.F32.FTZ.RN.STRONG.GPU desc[UR4][R8.64+0x30], R13 ;  /* 0x0000300d080079a6 */ /* 0x0209e8000c12f304 */
[----:B-1----:R-:W5:Y:S04]  /*03c0*/  LDG.E R15, desc[UR4][R6.64+0x34] ;  /* 0x00003404060f7981 */ /* 0x002f68000c1e1900 */
[----:B-----5:R4:W-:Y:S04]  /*03d0*/  REDG.E.ADD.F32.FTZ.RN.STRONG.GPU desc[UR4][R8.64+0x34], R15 ;  /* 0x0000340f080079a6 */ /* 0x0209e8000c12f304 */
[----:B--2---:R-:W2:Y:S01]  /*03e0*/  LDG.E R17, desc[UR4][R6.64+0x38] ;  /* 0x0000380406117981 */ /* 0x004ea2000c1e1900 */
[----:B------:R-:W-:-:S05]  /*03f0*/  VIADD R11, R11, 0x10 ;  /* 0x000000100b0b7836 */ /* 0x000fca0000000000 */
[----:B------:R-:W-:Y:S01]  /*0400*/  ISETP.NE.AND P1, PT, R11, RZ, PT ;  /* 0x000000ff0b00720c */ /* 0x000fe20003f25270 */
[----:B--2---:R4:W-:Y:S04]  /*0410*/  REDG.E.ADD.F32.FTZ.RN.STRONG.GPU desc[UR4][R8.64+0x38], R17 ;  /* 0x00003811080079a6 */ /* 0x0049e8000c12f304 */
[----:B---3--:R-:W2:Y:S01]  /*0420*/  LDG.E R19, desc[UR4][R6.64+0x3c] ;  /* 0x00003c0406137981 */ /* 0x008ea2000c1e1900 */
[----:B------:R-:W-:Y:S01]  /*0430*/  IADD3 R5, PT, PT, R5, 0x10, RZ ;  /* 0x0000001005057810 */ /* 0x000fe20007ffe0ff */
[----:B------:R-:W-:Y:S02]  /*0440*/  VIADD R10, R10, 0x10 ;  /* 0x000000100a0a7836 */ /* 0x000fe40000000000 */
[----:B--2---:R4:W-:Y:S04]  /*0450*/  REDG.E.ADD.F32.FTZ.RN.STRONG.GPU desc[UR4][R8.64+0x3c], R19 ;  /* 0x00003c13080079a6 */ /* 0x0049e8000c12f304 */
[----:B------:R-:W-:Y:S05]  /*0460*/  @P1 BRA `(.L_x_57) ;  /* 0xfffffffc005c1947 */ /* 0x000fea000383ffff */
.L_x_56:
[----:B------:R-:W-:Y:S05]  /*0470*/  @!P0 EXIT ;  /* 0x000000000000894d */ /* 0x000fea0003800000 */
[----:B------:R-:W-:Y:S02]  /*0480*/  ISETP.GE.U32.AND P0, PT, R12, 0x8, PT ;  /* 0x000000080c00780c */ /* 0x000fe40003f06070 */
[----:B------:R-:W-:-:S04]  /*0490*/  LOP3.LUT R14, R4, 0x7, RZ, 0xc0, !PT ;  /* 0x00000007040e7812 */ /* 0x000fc800078ec0ff */
[----:B------:R-:W-:-:S07]  /*04a0*/  ISETP.NE.AND P1, PT, R14, RZ, PT ;  /* 0x000000ff0e00720c */ /* 0x000fce0003f25270 */
[----:B------:R-:W-:Y:S06]  /*04b0*/  @!P0 BRA `(.L_x_58) ;  /* 0x00000000005c8947 */ /* 0x000fec0003800000 */
[----:B------:R-:W0:Y:S01]  /*04c0*/  LDC.64 R6, c[0x0][0x380] ;  /* 0x0000e000ff067b82 */ /* 0x000e220000000a00 */
[----:B------:R-:W-:-:S07]  /*04d0*/  IADD3 R5, PT, PT, R0, R3, RZ ;  /* 0x0000000300057210 */ /* 0x000fce0007ffe0ff */
[----:B----4-:R-:W1:Y:S01]  /*04e0*/  LDC.64 R8, c[0x0][0x3a0] ;  /* 0x0000e800ff087b82 */ /* 0x010e620000000a00 */
[----:B0-----:R-:W-:-:S05]  /*04f0*/  IMAD.WIDE R6, R5, 0x4, R6 ;  /* 0x0000000405067825 */ /* 0x001fca00078e0206 */
[----:B------:R-:W2:Y:S01]  /*0500*/  LDG.E R11, desc[UR4][R6.64] ;  /* 0x00000004060b7981 */ /* 0x000ea2000c1e1900 */
[----:B------:R-:W-:-:S04]  /*0510*/  IMAD.IADD R5, R2, 0x1, R3 ;  /* 0x0000000102057824 */ /* 0x000fc800078e0203 */
        /* <DEDUP_REMOVED lines=8> */
[----:B------:R-:W3:Y:S04]  /*05a0*/  LDG.E R17, desc[UR4][R6.64+0x10] ;  /* 0x0000100406117981 */ /* 0x000ee8000c1e1900 */
[----:B---3--:R2:W-:Y:S04]  /*05b0*/  REDG.E.ADD.F32.FTZ.RN.STRONG.GPU desc[UR4][R8.64+0x10], R17 ;  /* 0x00001011080079a6 */ /* 0x0085e8000c12f304 */
[----:B------:R-:W3:Y:S04]  /*05c0*/  LDG.E R19, desc[UR4][R6.64+0x14] ;  /* 0x0000140406137981 */ /* 0x000ee8000c1e1900 */
[----:B---3--:R2:W-:Y:S04]  /*05d0*/  REDG.E.ADD.F32.FTZ.RN.STRONG.GPU desc[UR4][R8.64+0x14], R19 ;  /* 0x00001413080079a6 */ /* 0x0085e8000c12f304 */
[----:B0-----:R-:W3:Y:S04]  /*05e0*/  LDG.E R11, desc[UR4][R6.64+0x18] ;  /* 0x00001804060b7981 */ /* 0x001ee8000c1e1900 */
[----:B---3--:R2:W-:Y:S04]  /*05f0*/  REDG.E.ADD.F32.FTZ.RN.STRONG.GPU desc[UR4][R8.64+0x18], R11 ;  /* 0x0000180b080079a6 */ /* 0x0085e8000c12f304 */
[----:B-1----:R-:W3:Y:S01]  /*0600*/  LDG.E R5, desc[UR4][R6.64+0x1c] ;  /* 0x00001c0406057981 */ /* 0x002ee2000c1e1900 */
[----:B------:R-:W-:-:S03]  /*0610*/  IADD3 R3, PT, PT, R3, 0x8, RZ ;  /* 0x0000000803037810 */ /* 0x000fc60007ffe0ff */
[----:B---3--:R2:W-:Y:S04]  /*0620*/  REDG.E.ADD.F32.FTZ.RN.STRONG.GPU desc[UR4][R8.64+0x1c], R5 ;  /* 0x00001c05080079a6 */ /* 0x0085e8000c12f304 */
.L_x_58:
[----:B------:R-:W-:Y:S05]  /*0630*/  @!P1 EXIT ;  /* 0x000000000000994d */ /* 0x000fea0003800000 */
[----:B------:R-:W-:Y:S02]  /*0640*/  ISETP.GE.U32.AND P0, PT, R14, 0x4, PT ;  /* 0x000000040e00780c */ /* 0x000fe40003f06070 */
[----:B------:R-:W-:-:S04]  /*0650*/  LOP3.LUT R10, R4, 0x3, RZ, 0xc0, !PT ;  /* 0x00000003040a7812 */ /* 0x000fc800078ec0ff */
[----:B------:R-:W-:-:S07]  /*0660*/  ISETP.NE.AND P1, PT, R10, RZ, PT ;  /* 0x000000ff0a00720c */ /* 0x000fce0003f25270 */
[----:B------:R-:W-:Y:S06]  /*0670*/  @!P0 BRA `(.L_x_59) ;  /* 0x00000000003c8947 */ /* 0x000fec0003800000 */
[----:B--2---:R-:W0:Y:S01]  /*0680*/  LDC.64 R4, c[0x0][0x380] ;  /* 0x0000e000ff047b82 */ /* 0x004e220000000a00 */
[----:B------:R-:W-:-:S04]  /*0690*/  IMAD.IADD R7, R0, 0x1, R3 ;  /* 0x0000000100077824 */ /* 0x000fc800078e0203 */
[----:B0-----:R-:W-:-:S03]  /*06a0*/  IMAD.WIDE R6, R7, 0x4, R4 ;  /* 0x0000000407067825 */ /* 0x001fc600078e0204 */
[----:B------:R-:W0:Y:S02]  /*06b0*/  LDC.64 R4, c[0x0][0x3a0] ;  /* 0x0000e800ff047b82 */ /* 0x000e240000000a00 */
[----:B----4-:R-:W2:Y:S01]  /*06c0*/  LDG.E R9, desc[UR4][R6.64] ;  /* 0x0000000406097981 */ /* 0x010ea2000c1e1900 */
[----:B------:R-:W-:-:S05]  /*06d0*/  IADD3 R11, PT, PT, R2, R3, RZ ;  /* 0x00000003020b7210 */ /* 0x000fca0007ffe0ff */
[----:B0-----:R-:W-:-:S05]  /*06e0*/  IMAD.WIDE R4, R11, 0x4, R4 ;  /* 0x000000040b047825 */ /* 0x001fca00078e0204 */
[----:B--2---:R0:W-:Y:S04]  /*06f0*/  REDG.E.ADD.F32.FTZ.RN.STRONG.GPU desc[UR4][R4.64], R9 ;  /* 0x00000009040079a6 */ /* 0x0041e8000c12f304 */
[----:B------:R-:W2:Y:S04]  /*0700*/  LDG.E R11, desc[UR4][R6.64+0x4] ;  /* 0x00000404060b7981 */ /* 0x000ea8000c1e1900 */
[----:B--2---:R0:W-:Y:S04]  /*0710*/  REDG.E.ADD.F32.FTZ.RN.STRONG.GPU desc[UR4][R4.64+0x4], R11 ;  /* 0x0000040b040079a6 */ /* 0x0041e8000c12f304 */
[----:B------:R-:W2:Y:S04]  /*0720*/  LDG.E R13, desc[UR4][R6.64+0x8] ;  /* 0x00000804060d7981 */ /* 0x000ea8000c1e1900 */
[----:B--2---:R0:W-:Y:S04]  /*0730*/  REDG.E.ADD.F32.FTZ.RN.STRONG.GPU desc[UR4][R4.64+0x8], R13 ;  /* 0x0000080d040079a6 */ /* 0x0041e8000c12f304 */
[----:B------:R-:W2:Y:S01]  /*0740*/  LDG.E R15, desc[UR4][R6.64+0xc] ;  /* 0x00000c04060f7981 */ /* 0x000ea2000c1e1900 */
[----:B------:R-:W-:-:S03]  /*0750*/  VIADD R3, R3, 0x4 ;  /* 0x0000000403037836 */ /* 0x000fc60000000000 */
[----:B--2---:R0:W-:Y:S04]  /*0760*/  REDG.E.ADD.F32.FTZ.RN.STRONG.GPU desc[UR4][R4.64+0xc], R15 ;  /* 0x00000c0f040079a6 */ /* 0x0041e8000c12f304 */
.L_x_59:
[----:B------:R-:W-:Y:S05]  /*0770*/  @!P1 EXIT ;  /* 0x000000000000994d */ /* 0x000fea0003800000 */
[----:B0-2-4-:R-:W0:Y:S01]  /*0780*/  LDC.64 R8, c[0x0][0x3a0] ;  /* 0x0000e800ff087b82 */ /* 0x015e220000000a00 */
[----:B------:R-:W-:Y:S01]  /*0790*/  IADD3 R11, PT, PT, R0, R3, RZ ;  /* 0x00000003000b7210 */ /* 0x000fe20007ffe0ff */
[----:B------:R-:W-:Y:S01]  /*07a0*/  IMAD.IADD R13, R2, 0x1, R3 ;  /* 0x00000001020d7824 */ /* 0x000fe200078e0203 */
[----:B------:R-:W-:-:S05]  /*07b0*/  IADD3 R10, PT, PT, -R10, RZ, RZ ;  /* 0x000000ff0a0a7210 */ /* 0x000fca0007ffe1ff */
[----:B------:R-:W1:Y:S02]  /*07c0*/  LDC.64 R6, c[0x0][0x380] ;  /* 0x0000e000ff067b82 */ /* 0x000e640000000a00 */
.L_x_60:
[----:B-12---:R-:W-:-:S06]  /*07d0*/  IMAD.WIDE R2, R11, 0x4, R6 ;  /* 0x000000040b027825 */ /* 0x006fcc00078e0206 */
[----:B------:R-:W2:Y:S01]  /*07e0*/  LDG.E R3, desc[UR4][R2.64] ;  /* 0x0000000402037981 */ /* 0x000ea2000c1e1900 */
[----:B------:R-:W-:Y:S02]  /*07f0*/  VIADD R10, R10, 0x1 ;  /* 0x000000010a0a7836 */ /* 0x000fe40000000000 */
[----:B0-----:R-:W-:-:S03]  /*0800*/  IMAD.WIDE R4, R13, 0x4, R8 ;  /* 0x000000040d047825 */ /* 0x001fc600078e0208 */
[----:B------:R-:W-:Y:S01]  /*0810*/  ISETP.NE.AND P0, PT, R10, RZ, PT ;  /* 0x000000ff0a00720c */ /* 0x000fe20003f05270 */
[----:B------:R-:W-:Y:S01]  /*0820*/  VIADD R13, R13, 0x1 ;  /* 0x000000010d0d7836 */ /* 0x000fe20000000000 */
[----:B------:R-:W-:Y:S01]  /*0830*/  IADD3 R11, PT, PT, R11, 0x1, RZ ;  /* 0x000000010b0b7810 */ /* 0x000fe20007ffe0ff */
[----:B--2---:R2:W-:Y:S10]  /*0840*/  REDG.E.ADD.F32.FTZ.RN.STRONG.GPU desc[UR4][R4.64], R3 ;  /* 0x00000003040079a6 */ /* 0x0045f4000c12f304 */
[----:B------:R-:W-:Y:S05]  /*0850*/  @P0 BRA `(.L_x_60) ;  /* 0xfffffffc00dc0947 */ /* 0x000fea000383ffff */
[----:B------:R-:W-:Y:S05]  /*0860*/  EXIT ;  /* 0x000000000000794d */ /* 0x000fea0003800000 */
.L_x_61:
        /* <DEDUP_REMOVED lines=9> */
.L_x_88:


//--------------------- .text._Z31distanceCalculationForEachPointPfS_Piiii --------------------------
	.section	.text._Z31distanceCalculationForEachPointPfS_Piiii,"ax",@progbits
	.align	128
        .global         _Z31distanceCalculationForEachPointPfS_Piiii
        .type           _Z31distanceCalculationForEachPointPfS_Piiii,@function
        .size           _Z31distanceCalculationForEachPointPfS_Piiii,(.L_x_85 - _Z31distanceCalculationForEachPointPfS_Piiii)
        .other          _Z31distanceCalculationForEachPointPfS_Piiii,@"STO_CUDA_ENTRY STV_DEFAULT"
_Z31distanceCalculationForEachPointPfS_Piiii:
.text._Z31distanceCalculationForEachPointPfS_Piiii:
        /* <DEDUP_REMOVED lines=9> */
[----:B------:R-:W1:Y:S01]  /*0090*/  LDCU.64 UR10, c[0x0][0x358] ;  /* 0x00006b00ff0a77ac */ /* 0x000e620008000a00 */
[----:B------:R-:W2:Y:S01]  /*00a0*/  LDCU UR4, c[0x0][0x3a0] ;  /* 0x00007400ff0477ac */ /* 0x000ea20008000800 */
[----:B0-----:R-:W-:-:S05]  /*00b0*/  IMAD.WIDE R2, R5, 0x4, R2 ;  /* 0x0000000405027825 */ /* 0x001fca00078e0202 */
[----:B-1----:R-:W3:Y:S01]  /*00c0*/  LDG.E R8, desc[UR10][R2.64] ;  /* 0x0000000a02087981 */ /* 0x002ee2000c1e1900 */
[----:B--2---:R-:W-:Y:S01]  /*00d0*/  UISETP.GE.AND UP0, UPT, UR4, 0x1, UPT ;  /* 0x000000010400788c */ /* 0x004fe2000bf06270 */
[----:B---3--:R-:W-:-:S08]  /*00e0*/  IMAD.MOV.U32 R9, RZ, RZ, R8 ;  /* 0x000000ffff097224 */ /* 0x008fd000078e0008 */
[----:B------:R-:W-:Y:S05]  /*00f0*/  BRA.U !UP0, `(.L_x_62) ;  /* 0x0000000d08907547 */ /* 0x000fea000b800000 */
[----:B------:R-:W0:Y:S02]  /*0100*/  LDCU UR6, c[0x0][0x39c] ;  /* 0x00007380ff0677ac */ /* 0x000e240008000800 */
[----:B0-----:R-:W-:-:S09]  /*0110*/  UISETP.GE.AND UP0, UPT, UR6, 0x1, UPT ;  /* 0x000000010600788c */ /* 0x001fd2000bf06270 */
[----:B------:R-:W-:Y:S05]  /*0120*/  BRA.U !UP0, `(.L_x_63) ;  /* 0x0000000908887547 */ /* 0x000fea000b800000 */
[----:B------:R-:W-:Y:S01]  /*0130*/  IMAD R10, R5, UR6, RZ ;  /* 0x00000006050a7c24 */ /* 0x000fe2000f8e02ff */
[----:B------:R-:W-:Y:S01]  /*0140*/  ULOP3.LUT UR5, UR6, 0x7ffffff8, URZ, 0xc0, !UPT ;  /* 0x7ffffff806057892 */ /* 0x000fe2000f8ec0ff */
[----:B------:R-:W-:Y:S01]  /*0150*/  IMAD.MOV.U32 R11, RZ, RZ, RZ ;  /* 0x000000ffff0b7224 */ /* 0x000fe200078e00ff */
[----:B------:R-:W-:Y:S01]  /*0160*/  MOV R12, 0x7f7fffff ;  /* 0x7f7fffff000c7802 */ /* 0x000fe20000000f00 */
[----:B------:R-:W-:Y:S01]  /*0170*/  IMAD.MOV.U32 R9, RZ, RZ, R8 ;  /* 0x000000ffff097224 */ /* 0x000fe200078e0008 */
[----:B------:R-:W-:Y:S01]  /*0180*/  SHF.R.S32.HI R13, RZ, 0x1f, R10 ;  /* 0x0000001fff0d7819 */ /* 0x000fe2000001140a */
[----:B------:R-:W-:Y:S02]  /*0190*/  ULOP3.LUT UR7, UR6, 0x7, URZ, 0xc0, !UPT ;  /* 0x0000000706077892 */ /* 0x000fe4000f8ec0ff */
[----:B------:R-:W-:Y:S02]  /*01a0*/  ULOP3.LUT UR8, UR6, 0x3, URZ, 0xc0, !UPT ;  /* 0x0000000306087892 */ /* 0x000fe4000f8ec0ff */
[----:B------:R-:W-:-:S12]  /*01b0*/  UIADD3 UR6, UPT, UPT, -UR5, URZ, URZ ;  /* 0x000000ff05067290 */ /* 0x000fd8000fffe1ff */
.L_x_72:
[----:B------:R-:W0:Y:S01]  /*01c0*/  LDCU UR14, c[0x0][0x39c] ;  /* 0x00007380ff0e77ac */ /* 0x000e220008000800 */
[----:B------:R-:W-:Y:S01]  /*01d0*/  IMAD.MOV.U32 R14, RZ, RZ, RZ ;  /* 0x000000ffff0e7224 */ /* 0x000fe200078e00ff */
[----:B------:R-:W-:Y:S01]  /*01e0*/  UMOV UR4, URZ ;  /* 0x000000ff00047c82 */ /* 0x000fe20008000000 */
[----:B0-----:R-:W-:Y:S02]  /*01f0*/  UISETP.GE.U32.AND UP0, UPT, UR14, 0x8, UPT ;  /* 0x000000080e00788c */ /* 0x001fe4000bf06070 */
[----:B------:R-:W-:-:S07]  /*0200*/  IMAD R0, R11, UR14, RZ ;  /* 0x0000000e0b007c24 */ /* 0x000fce000f8e02ff */
[----:B------:R-:W-:Y:S05]  /*0210*/  BRA.U !UP0, `(.L_x_64) ;  /* 0x0000000108cc7547 */ /* 0x000fea000b800000 */
[----:B------:R-:W0:Y:S01]  /*0220*/  LDC.64 R4, c[0x0][0x388] ;  /* 0x0000e200ff047b82 */ /* 0x000e220000000a00 */
[----:B------:R-:W1:Y:S01]  /*0230*/  LDCU.64 UR12, c[0x0][0x380] ;  /* 0x00007000ff0c77ac */ /* 0x000e620008000a00 */
[----:B------:R-:W-:Y:S01]  /*0240*/  IMAD.MOV.U32 R14, RZ, RZ, RZ ;  /* 0x000000ffff0e7224 */ /* 0x000fe200078e00ff */
[----:B------:R-:W-:Y:S01]  /*0250*/  UMOV UR4, UR6 ;  /* 0x0000000600047c82 */ /* 0x000fe20008000000 */
[----:B-1----:R-:W-:-:S04]  /*0260*/  LEA R6, P0, R10, UR12, 0x2 ;  /* 0x0000000c0a067c11 */ /* 0x002fc8000f8010ff */
[----:B------:R-:W-:Y:S01]  /*0270*/  IADD3 R6, P1, PT, R6, 0x10, RZ ;  /* 0x0000001006067810 */ /* 0x000fe20007f3e0ff */
[----:B0-----:R-:W-:Y:S01]  /*0280*/  IMAD.WIDE.U32 R4, R0, 0x4, R4 ;  /* 0x0000000400047825 */ /* 0x001fe200078e0004 */
[----:B------:R-:W-:Y:S02]  /*0290*/  LEA.HI.X R7, R10, UR13, R13, 0x2, P0 ;  /* 0x0000000d0a077c11 */ /* 0x000fe400080f140d */
[----:B------:R-:W-:-:S03]  /*02a0*/  IADD3 R4, P2, PT, R4, 0x10, RZ ;  /* 0x0000001004047810 */ /* 0x000fc60007f5e0ff */
[----:B------:R-:W-:Y:S01]  /*02b0*/  IMAD.X R7, RZ, RZ, R7, P1 ;  /* 0x000000ffff077224 */ /* 0x000fe200008e0607 */
[----:B------:R-:W-:-:S09]  /*02c0*/  IADD3.X R5, PT, PT, RZ, R5, RZ, P2, !PT ;  /* 0x00000005ff057210 */ /* 0x000fd200017fe4ff */
.L_x_65:
        /* <DEDUP_REMOVED lines=9> */
[----:B------:R-:W5:Y:S01]  /*0360*/  LDG.E R18, desc[UR10][R4.64] ;  /* 0x0000000a04127981 */ /* 0x000f62000c1e1900 */
[----:B--2---:R-:W-:-:S03]  /*0370*/  FADD R23, R21, -R22 ;  /* 0x8000001615177221 */ /* 0x004fc60000000000 */
[----:B------:R-:W2:Y:S01]  /*0380*/  LDG.E R21, desc[UR10][R6.64+0x4] ;  /* 0x0000040a06157981 */ /* 0x000ea2000c1e1900 */
[----:B------:R-:W-:-:S03]  /*0390*/  FFMA R24, R23, R23, R14 ;  /* 0x0000001717187223 */ /* 0x000fc6000000000e */
[----:B------:R-:W2:Y:S01]  /*03a0*/  LDG.E R22, desc[UR10][R4.64+0x4] ;  /* 0x0000040a04167981 */ /* 0x000ea2000c1e1900 */
[----:B---3--:R-:W-:-:S03]  /*03b0*/  FADD R25, R25, -R26 ;  /* 0x8000001a19197221 */ /* 0x008fc60000000000 */
[----:B------:R-:W3:Y:S04]  /*03c0*/  LDG.E R23, desc[UR10][R6.64+0x8] ;  /* 0x0000080a06177981 */ /* 0x000ee8000c1e1900 */
[----:B------:R-:W3:Y:S01]  /*03d0*/  LDG.E R14, desc[UR10][R4.64+0x8] ;  /* 0x0000080a040e7981 */ /* 0x000ee2000c1e1900 */
[----:B------:R-:W-:-:S03]  /*03e0*/  FFMA R26, R25, R25, R24 ;  /* 0x00000019191a7223 */ /* 0x000fc60000000018 */
[----:B------:R0:W3:Y:S04]  /*03f0*/  LDG.E R24, desc[UR10][R6.64+0xc] ;  /* 0x00000c0a06187981 */ /* 0x0000e8000c1e1900 */
[----:B------:R1:W3:Y:S01]  /*0400*/  LDG.E R25, desc[UR10][R4.64+0xc] ;  /* 0x00000c0a04197981 */ /* 0x0002e2000c1e1900 */
[----:B----4-:R-:W-:Y:S01]  /*0410*/  FADD R15, R15, -R16 ;  /* 0x800000100f0f7221 */ /* 0x010fe20000000000 */
[----:B-----5:R-:W-:Y:S01]  /*0420*/  FADD R17, R17, -R20 ;  /* 0x8000001411117221 */ /* 0x020fe20000000000 */
[----:B------:R-:W-:Y:S02]  /*0430*/  UIADD3 UR4, UPT, UPT, UR4, 0x8, URZ ;  /* 0x0000000804047890 */ /* 0x000fe4000fffe0ff */
[----:B------:R-:W-:Y:S01]  /*0440*/  FFMA R26, R15, R15, R26 ;  /* 0x0000000f0f1a7223 */ /* 0x000fe2000000001a */
[----:B0-----:R-:W-:Y:S01]  /*0450*/  IADD3 R6, P0, PT, R6, 0x20, RZ ;  /* 0x0000002006067810 */ /* 0x001fe20007f1e0ff */
[----:B------:R-:W-:-:S02]  /*0460*/  UISETP.NE.AND UP0, UPT, UR4, URZ, UPT ;  /* 0x000000ff0400728c */ /* 0x000fc4000bf05270 */
[----:B------:R-:W-:Y:S01]  /*0470*/  FFMA R26, R17, R17, R26 ;  /* 0x00000011111a7223 */ /* 0x000fe2000000001a */
[----:B------:R-:W-:Y:S01]  /*0480*/  FADD R19, R19, -R18 ;  /* 0x8000001213137221 */ /* 0x000fe20000000000 */
[----:B-1----:R-:W-:Y:S02]  /*0490*/  IADD3 R4, P1, PT, R4, 0x20, RZ ;  /* 0x0000002004047810 */ /* 0x002fe40007f3e0ff */
[----:B------:R-:W-:Y:S01]  /*04a0*/  IADD3.X R7, PT, PT, RZ, R7, RZ, P0, !PT ;  /* 0x00000007ff077210 */ /* 0x000fe200007fe4ff */
[----:B------:R-:W-:Y:S02]  /*04b0*/  FFMA R26, R19, R19, R26 ;  /* 0x00000013131a7223 */ /* 0x000fe4000000001a */
[----:B------:R-:W-:Y:S02]  /*04c0*/  IMAD.X R5, RZ, RZ, R5, P1 ;  /* 0x000000ffff057224 */ /* 0x000fe400008e0605 */
[----:B--2---:R-:W-:-:S04]  /*04d0*/  FADD R21, R21, -R22 ;  /* 0x8000001615157221 */ /* 0x004fc80000000000 */
[----:B------:R-:W-:Y:S01]  /*04e0*/  FFMA R26, R21, R21, R26 ;  /* 0x00000015151a7223 */ /* 0x000fe2000000001a */
[----:B---3--:R-:W-:-:S04]  /*04f0*/  FADD R23, R23, -R14 ;  /* 0x8000000e17177221 */ /* 0x008fc80000000000 */
[----:B------:R-:W-:Y:S01]  /*0500*/  FFMA R26, R23, R23, R26 ;  /* 0x00000017171a7223 */ /* 0x000fe2000000001a */
[----:B------:R-:W-:-:S04]  /*0510*/  FADD R25, R24, -R25 ;  /* 0x8000001918197221 */ /* 0x000fc80000000000 */
[----:B------:R-:W-:Y:S01]  /*0520*/  FFMA R14, R25, R25, R26 ;  /* 0x00000019190e7223 */ /* 0x000fe2000000001a */
[----:B------:R-:W-:Y:S06]  /*0530*/  BRA.U UP0, `(.L_x_65) ;  /* 0xfffffffd00647547 */ /* 0x000fec000b83ffff */
[----:B------:R-:W-:-:S05]  /*0540*/  UMOV UR4, UR5 ;  /* 0x0000000500047c82 */ /* 0x000fca0008000000 */
.L_x_64:
[----:B------:R-:W-:-:S09]  /*0550*/  UISETP.NE.AND UP0, UPT, UR7, URZ, UPT ;  /* 0x000000ff0700728c */ /* 0x000fd2000bf05270 */
[----:B------:R-:W-:Y:S05]  /*0560*/  BRA.U !UP0, `(.L_x_66) ;  /* 0x00000005081c7547 */ /* 0x000fea000b800000 */
[----:B------:R-:W-:Y:S02]  /*0570*/  UIADD3 UR9, UPT, UPT, UR7, -0x1, URZ ;  /* 0xffffffff07097890 */ /* 0x000fe4000fffe0ff */
[----:B------:R-:W-:Y:S02]  /*0580*/  UISETP.NE.AND UP1, UPT, UR8, URZ, UPT ;  /* 0x000000ff0800728c */ /* 0x000fe4000bf25270 */
[----:B------:R-:W-:-:S09]  /*0590*/  UISETP.GE.U32.AND UP0, UPT, UR9, 0x3, UPT ;  /* 0x000000030900788c */ /* 0x000fd2000bf06070 */
[----:B------:R-:W-:Y:S05]  /*05a0*/  BRA.U !UP0, `(.L_x_67) ;  /* 0x0000000108747547 */ /* 0x000fea000b800000 */
[----:B------:R-:W0:Y:S01]  /*05b0*/  LDC.64 R16, c[0x0][0x388] ;  /* 0x0000e200ff107b82 */ /* 0x000e220000000a00 */
[----:B------:R-:W1:Y:S01]  /*05c0*/  LDCU.128 UR16, c[0x0][0x380] ;  /* 0x00007000ff1077ac */ /* 0x000e620008000c00 */
[----:B------:R-:W-:Y:S01]  /*05d0*/  IADD3 R15, P0, PT, R10, UR4, RZ ;  /* 0x000000040a0f7c10 */ /* 0x000fe2000ff1e0ff */
[C---:B------:R-:W-:Y:S01]  /*05e0*/  VIADD R5, R0.reuse, UR4 ;  /* 0x0000000400057c36 */ /* 0x040fe20008000000 */
[----:B------:R-:W-:Y:S02]  /*05f0*/  IADD3 R7, P2, PT, R0, UR4, RZ ;  /* 0x0000000400077c10 */ /* 0x000fe4000ff5e0ff */
[----:B------:R-:W-:-:S03]  /*0600*/  IADD3.X R20, PT, PT, RZ, R13, RZ, P0, !PT ;  /* 0x0000000dff147210 */ /* 0x000fc600007fe4ff */
[----:B------:R-:W-:Y:S01]  /*0610*/  IMAD.X R18, RZ, RZ, RZ, P2 ;  /* 0x000000ffff127224 */ /* 0x000fe200010e06ff */
[----:B-1----:R-:W-:Y:S02]  /*0620*/  LEA R4, P1, R15, UR16, 0x2 ;  /* 0x000000100f047c11 */ /* 0x002fe4000f8210ff */
[----:B------:R-:W-:Y:S01]  /*0630*/  LEA R6, P0, R7, UR18, 0x2 ;  /* 0x0000001207067c11 */ /* 0x000fe2000f8010ff */
[----:B0-----:R-:W-:Y:S01]  /*0640*/  IMAD.WIDE.U32 R16, R5, 0x4, R16 ;  /* 0x0000000405107825 */ /* 0x001fe200078e0010 */
[----:B------:R-:W-:Y:S02]  /*0650*/  LEA.HI.X R5, R15, UR17, R20, 0x2, P1 ;  /* 0x000000110f057c11 */ /* 0x000fe400088f1414 */
[----:B------:R-:W-:-:S03]  /*0660*/  LEA.HI.X R7, R7, UR19, R18, 0x2, P0 ;  /* 0x0000001307077c11 */ /* 0x000fc600080f1412 */
        /* <DEDUP_REMOVED lines=8> */
[----:B------:R-:W-:Y:S01]  /*06f0*/  UIADD3 UR4, UPT, UPT, UR4, 0x4, URZ ;  /* 0x0000000404047890 */ /* 0x000fe2000fffe0ff */
        /* <DEDUP_REMOVED lines=8> */
.L_x_67:
[----:B------:R-:W-:Y:S05]  /*0780*/  BRA.U !UP1, `(.L_x_66) ;  /* 0x0000000109947547 */ /* 0x000fea000b800000 */
[----:B------:R-:W-:Y:S02]  /*0790*/  UISETP.NE.AND UP0, UPT, UR8, 0x1, UPT ;  /* 0x000000010800788c */ /* 0x000fe4000bf05270 */
[----:B------:R-:W-:-:S07]  /*07a0*/  ULOP3.LUT UP1, URZ, UR14, 0x1, URZ, 0xc0, !UPT ;  /* 0x000000010eff7892 */ /* 0x000fce000f82c0ff */
        /* <DEDUP_REMOVED lines=8> */
[----:B-1----:R-:W-:-:S04]  /*0830*/  LEA R4, P1, R5, UR12, 0x2 ;  /* 0x0000000c05047c11 */ /* 0x002fc8000f8210ff */
[----:B------:R-:W-:Y:S01]  /*0840*/  LEA.HI.X R5, R5, UR13, R18, 0x2, P1 ;  /* 0x0000000d05057c11 */ /* 0x000fe200088f1412 */
[----:B0-----:R-:W-:Y:S01]  /*0850*/  IMAD.WIDE.U32 R16, R17, 0x4, R6 ;  /* 0x0000000411107825 */ /* 0x001fe200078e0006 */
[----:B------:R-:W-:-:S03]  /*0860*/  LEA R6, P0, R15, UR14, 0x2 ;  /* 0x0000000e0f067c11 */ /* 0x000fc6000f8010ff */
[----:B------:R-:W2:Y:S01]  /*0870*/  LDG.E R18, desc[UR10][R4.64+0x4] ;  /* 0x0000040a04127981 */ /* 0x000ea2000c1e1900 */
[----:B------:R-:W-:-:S03]  /*0880*/  LEA.HI.X R7, R15, UR15, R20, 0x2, P0 ;  /* 0x0000000f0f077c11 */ /* 0x000fc600080f1414 */
[----:B------:R-:W3:Y:S04]  /*0890*/  LDG.E R16, desc[UR10][R16.64] ;  /* 0x0000000a10107981 */ /* 0x000ee8000c1e1900 */
[----:B------:R-:W3:Y:S04]  /*08a0*/  LDG.E R15, desc[UR10][R4.64] ;  /* 0x0000000a040f7981 */ /* 0x000ee8000c1e1900 */
[----:B------:R-:W2:Y:S01]  /*08b0*/  LDG.E R7, desc[UR10][R6.64+0x4] ;  /* 0x0000040a06077981 */ /* 0x000ea2000c1e1900 */
[----:B------:R-:W-:Y:S01]  /*08c0*/  UIADD3 UR4, UPT, UPT, UR4, 0x2, URZ ;  /* 0x0000000204047890 */ /* 0x000fe2000fffe0ff */
[----:B---3--:R-:W-:Y:S01]  /*08d0*/  FADD R15, R15, -R16 ;  /* 0x800000100f0f7221 */ /* 0x008fe20000000000 */
[----:B--2---:R-:W-:-:S03]  /*08e0*/  FADD R19, R18, -R7 ;  /* 0x8000000712137221 */ /* 0x004fc60000000000 */
[----:B------:R-:W-:-:S04]  /*08f0*/  FFMA R14, R15, R15, R14 ;  /* 0x0000000f0f0e7223 */ /* 0x000fc8000000000e */
[----:B------:R-:W-:-:S07]  /*0900*/  FFMA R14, R19, R19, R14 ;  /* 0x00000013130e7223 */ /* 0x000fce000000000e */
.L_x_68:
[----:B------:R-:W-:Y:S05]  /*0910*/  BRA.U !UP1, `(.L_x_66) ;  /* 0x0000000109307547 */ /* 0x000fea000b800000 */
[----:B------:R-:W0:Y:S01]  /*0920*/  LDC.64 R6, c[0x0][0x388] ;  /* 0x0000e200ff067b82 */ /* 0x000e220000000a00 */
[----:B------:R-:W1:Y:S01]  /*0930*/  LDCU.64 UR12, c[0x0][0x380] ;  /* 0x00007000ff0c77ac */ /* 0x000e620008000a00 */
[----:B------:R-:W-:Y:S01]  /*0940*/  IADD3 R15, P0, PT, R10, UR4, RZ ;  /* 0x000000040a0f7c10 */ /* 0x000fe2000ff1e0ff */
[----:B------:R-:W-:-:S03]  /*0950*/  VIADD R5, R0, UR4 ;  /* 0x0000000400057c36 */ /* 0x000fc60008000000 */
[----:B------:R-:W-:Y:S02]  /*0960*/  IADD3.X R0, PT, PT, RZ, R13, RZ, P0, !PT ;  /* 0x0000000dff007210 */ /* 0x000fe400007fe4ff */
[----:B-1----:R-:W-:Y:S01]  /*0970*/  LEA R4, P0, R15, UR12, 0x2 ;  /* 0x0000000c0f047c11 */ /* 0x002fe2000f8010ff */
[----:B0-----:R-:W-:-:S03]  /*0980*/  IMAD.WIDE.U32 R6, R5, 0x4, R6 ;  /* 0x0000000405067825 */ /* 0x001fc600078e0006 */
[----:B------:R-:W-:-:S03]  /*0990*/  LEA.HI.X R5, R15, UR13, R0, 0x2, P0 ;  /* 0x0000000d0f057c11 */ /* 0x000fc600080f1400 */
[----:B------:R-:W2:Y:S04]  /*09a0*/  LDG.E R7, desc[UR10][R6.64] ;  /* 0x0000000a06077981 */ /* 0x000ea8000c1e1900 */
[----:B------:R-:W2:Y:S02]  /*09b0*/  LDG.E R4, desc[UR10][R4.64] ;  /* 0x0000000a04047981 */ /* 0x000ea4000c1e1900 */
[----:B--2---:R-:W-:-:S04]  /*09c0*/  FADD R15, R4, -R7 ;  /* 0x80000007040f7221 */ /* 0x004fc80000000000 */
[----:B------:R-:W-:-:S07]  /*09d0*/  FFMA R14, R15, R15, R14 ;  /* 0x0000000f0f0e7223 */ /* 0x000fce000000000e */
.L_x_66:
[----:B------:R-:W-:Y:S01]  /*09e0*/  VIADD R0, R14, 0xf3000000 ;  /* 0xf30000000e007836 */ /* 0x000fe20000000000 */
[----:B------:R0:W1:Y:S01]  /*09f0*/  MUFU.RSQ R7, R14 ;  /* 0x0000000e00077308 */ /* 0x0000620000001400 */
[----:B------:R-:W-:Y:S03]  /*0a00*/  BSSY.RECONVERGENT B0, `(.L_x_69) ;  /* 0x000000c000007945 */ /* 0x000fe60003800200 */
[----:B------:R-:W-:-:S13]  /*0a10*/  ISETP.GT.U32.AND P0, PT, R0, 0x727fffff, PT ;  /* 0x727fffff0000780c */ /* 0x000fda0003f04070 */
[----:B01----:R-:W-:Y:S05]  /*0a20*/  @!P0 BRA `(.L_x_70) ;  /* 0x0000000000148947 */ /* 0x003fea0003800000 */
[----:B------:R-:W-:Y:S01]  /*0a30*/  IMAD.MOV.U32 R0, RZ, RZ, R14 ;  /* 0x000000ffff007224 */ /* 0x000fe200078e000e */
[----:B------:R-:W-:-:S07]  /*0a40*/  MOV R15, 0xa60 ;  /* 0x00000a60000f7802 */ /* 0x000fce0000000f00 */
[----:B------:R-:W-:Y:S05]  /*0a50*/  CALL.REL.NOINC `($__internal_2_$__cuda_sm20_sqrt_rn_f32_slowpath) ;  /* 0x00000004006c7944 */ /* 0x000fea0003c00000 */
[----:B------:R-:W-:Y:S01]  /*0a60*/  MOV R5, R0 ;  /* 0x0000000000057202 */ /* 0x000fe20000000f00 */
[----:B------:R-:W-:Y:S06]  /*0a70*/  BRA `(.L_x_71) ;  /* 0x0000000000107947 */ /* 0x000fec0003800000 */
.L_x_70:
[C---:B------:R-:W-:Y:S01]  /*0a80*/  FMUL.FTZ R5, R7.reuse, R14 ;  /* 0x0000000e07057220 */ /* 0x040fe20000410000 */
[----:B------:R-:W-:-:S03]  /*0a90*/  FMUL.FTZ R0, R7, 0.5 ;  /* 0x3f00000007007820 */ /* 0x000fc60000410000 */
[----:B------:R-:W-:-:S04]  /*0aa0*/  FFMA R14, -R5, R5, R14 ;  /* 0x00000005050e7223 */ /* 0x000fc8000000010e */
[----:B------:R-:W-:-:S07]  /*0ab0*/  FFMA R5, R14, R0, R5 ;  /* 0x000000000e057223 */ /* 0x000fce0000000005 */
.L_x_71:
[----:B------:R-:W-:Y:S05]  /*0ac0*/  BSYNC.RECONVERGENT B0 ;  /* 0x0000000000007941 */ /* 0x000fea0003800200 */
.L_x_69:
[----:B------:R-:W0:Y:S01]  /*0ad0*/  LDCU UR4, c[0x0][0x3a0] ;  /* 0x00007400ff0477ac */ /* 0x000e220008000800 */
[----:B------:R-:W-:Y:S01]  /*0ae0*/  VIADD R11, R11, 0x1 ;  /* 0x000000010b0b7836 */ /* 0x000fe20000000000 */
[----:B------:R-:W-:-:S04]  /*0af0*/  FSETP.GEU.AND P0, PT, R5, R12, PT ;  /* 0x0000000c0500720b */ /* 0x000fc80003f0e000 */
[----:B------:R-:W-:Y:S02]  /*0b00*/  FSEL R12, R5, R12, !P0 ;  /* 0x0000000c050c7208 */ /* 0x000fe40004000000 */
[C---:B------:R-:W-:Y:S02]  /*0b10*/  SEL R9, R11.reuse, R9, !P0 ;  /* 0x000000090b097207 */ /* 0x040fe40004000000 */
[----:B0-----:R-:W-:-:S13]  /*0b20*/  ISETP.NE.AND P1, PT, R11, UR4, PT ;  /* 0x000000040b007c0c */ /* 0x001fda000bf25270 */
[----:B------:R-:W-:Y:S05]  /*0b30*/  @!P1 BRA `(.L_x_62) ;  /* 0x0000000400009947 */ /* 0x000fea0003800000 */
[----:B------:R-:W-:Y:S05]  /*0b40*/  BRA `(.L_x_72) ;  /* 0xfffffff4009c7947 */ /* 0x000fea000383ffff */
.L_x_63:
[----:B------:R-:W-:Y:S01]  /*0b50*/  UISETP.GE.U32.AND UP0, UPT, UR4, 0x4, UPT ;  /* 0x000000040400788c */ /* 0x000fe2000bf06070 */
[----:B------:R-:W-:Y:S02]  /*0b60*/  HFMA2 R0, -RZ, RZ, 0, 0 ;  /* 0x00000000ff007431 */ /* 0x000fe400000001ff */
[----:B------:R-:W-:Y:S01]  /*0b70*/  IMAD.MOV.U32 R4, RZ, RZ, 0x7f7fffff ;  /* 0x7f7fffffff047424 */ /* 0x000fe200078e00ff */
[----:B------:R-:W-:Y:S01]  /*0b80*/  MOV R9, R8 ;  /* 0x0000000800097202 */ /* 0x000fe20000000f00 */
[----:B------:R-:W-:-:S04]  /*0b90*/  ULOP3.LUT UR5, UR4, 0x3, URZ, 0xc0, !UPT ;  /* 0x0000000304057892 */ /* 0x000fc8000f8ec0ff */
[----:B------:R-:W-:Y:S08]  /*0ba0*/  BRA.U !UP0, `(.L_x_73) ;  /* 0x0000000108bc7547 */ /* 0x000ff0000b800000 */
[----:B------:R-:W-:Y:S01]  /*0bb0*/  ULOP3.LUT UR4, UR4, 0x7ffffffc, URZ, 0xc0, !UPT ;  /* 0x7ffffffc04047892 */ /* 0x000fe2000f8ec0ff */
[----:B------:R-:W-:Y:S01]  /*0bc0*/  IMAD.MOV.U32 R5, RZ, RZ, RZ ;  /* 0x000000ffff057224 */ /* 0x000fe200078e00ff */
[----:B------:R-:W-:Y:S01]  /*0bd0*/  MOV R4, 0x7f7fffff ;  /* 0x7f7fffff00047802 */ /* 0x000fe20000000f00 */
[----:B------:R-:W-:Y:S01]  /*0be0*/  IMAD.MOV.U32 R9, RZ, RZ, R8 ;  /* 0x000000ffff097224 */ /* 0x000fe200078e0008 */
[----:B------:R-:W-:Y:S02]  /*0bf0*/  UISETP.GT.AND UP0, UPT, UR4, URZ, UPT ;  /* 0x000000ff0400728c */ /* 0x000fe4000bf04270 */
[----:B------:R-:W-:-:S07]  /*0c00*/  MOV R0, UR4 ;  /* 0x0000000400007c02 */ /* 0x000fce0008000f00 */
[----:B------:R-:W-:Y:S05]  /*0c10*/  BRA.U !UP0, `(.L_x_74) ;  /* 0x0000000108887547 */ /* 0x000fea000b800000 */
[----:B------:R-:W-:Y:S01]  /*0c20*/  IMAD.IADD R6, R0, 0x1, -R5 ;  /* 0x0000000100067824 */ /* 0x000fe200078e0a05 */
[----:B------:R-:W-:-:S04]  /*0c30*/  PLOP3.LUT P0, PT, PT, PT, PT, 0x80, 0x8 ;  /* 0x000000000008781c */ /* 0x000fc80003f0f070 */
[----:B------:R-:W-:-:S13]  /*0c40*/  ISETP.GT.AND P1, PT, R6, 0xc, PT ;  /* 0x0000000c0600780c */ /* 0x000fda0003f24270 */
[----:B------:R-:W-:Y:S05]  /*0c50*/  @!P1 BRA `(.L_x_75) ;  /* 0x0000000000449947 */ /* 0x000fea0003800000 */
[----:B------:R-:W-:Y:S02]  /*0c60*/  PLOP3.LUT P0, PT, PT, PT, PT, 0x8, 0x80 ;  /* 0x000000000080781c */ /* 0x000fe40003f0e170 */
[----:B------:R-:W-:-:S11]  /*0c70*/  IADD3 R6, PT, PT, R0, -0xc, RZ ;  /* 0xfffffff400067810 */ /* 0x000fd60007ffe0ff */
.L_x_76:
[----:B------:R-:W-:-:S04]  /*0c80*/  FSETP.GT.AND P2, PT, R4, RZ, PT ;  /* 0x000000ff0400720b */ /* 0x000fc80003f44000 */
[----:B------:R-:W-:-:S04]  /*0c90*/  FSEL R4, R4, RZ, !P2 ;  /* 0x000000ff04047208 */ /* 0x000fc80005000000 */
[----:B------:R-:W-:-:S04]  /*0ca0*/  FSETP.GT.AND P3, PT, R4, RZ, PT ;  /* 0x000000ff0400720b */ /* 0x000fc80003f64000 */
[----:B------:R-:W-:Y:S01]  /*0cb0*/  FSEL R4, R4, RZ, !P3 ;  /* 0x000000ff04047208 */ /* 0x000fe20005800000 */
[----:B------:R-:W-:-:S03]  /*0cc0*/  @P2 VIADD R9, R5, 0x1 ;  /* 0x0000000105092836 */ /* 0x000fc60000000000 */
[----:B------:R-:W-:-:S04]  /*0cd0*/  FSETP.GT.AND P4, PT, R4, RZ, PT ;  /* 0x000000ff0400720b */ /* 0x000fc80003f84000 */
[----:B------:R-:W-:Y:S02]  /*0ce0*/  FSEL R4, R4, RZ, !P4 ;  /* 0x000000ff04047208 */ /* 0x000fe40006000000 */
[----:B------:R-:W-:Y:S02]  /*0cf0*/  @P3 IADD3 R9, PT, PT, R5, 0x5, RZ ;  /* 0x0000000505093810 */ /* 0x000fe40007ffe0ff */
[----:B------:R-:W-:-:S04]  /*0d00*/  FSETP.GT.AND P1, PT, R4, RZ, PT ;  /* 0x000000ff0400720b */ /* 0x000fc80003f24000 */
[----:B------:R-:W-:Y:S01]  /*0d10*/  FSEL R4, R4, RZ, !P1 ;  /* 0x000000ff04047208 */ /* 0x000fe20004800000 */
[----:B------:R-:W-:-:S08]  /*0d20*/  @P4 VIADD R9, R5, 0x9 ;  /* 0x0000000905094836 */ /* 0x000fd00000000000 */
[C---:B------:R-:W-:Y:S01]  /*0d30*/  @P1 IADD3 R9, PT, PT, R5.reuse, 0xd, RZ ;  /* 0x0000000d05091810 */ /* 0x040fe20007ffe0ff */
[----:B------:R-:W-:-:S05]  /*0d40*/  VIADD R5, R5, 0x10 ;  /* 0x0000001005057836 */ /* 0x000fca0000000000 */
[----:B------:R-:W-:-:S13]  /*0d50*/  ISETP.GE.AND P2, PT, R5, R6, PT ;  /* 0x000000060500720c */ /* 0x000fda0003f46270 */
[----:B------:R-:W-:Y:S05]  /*0d60*/  @!P2 BRA `(.L_x_76) ;  /* 0xfffffffc00c4a947 */ /* 0x000fea000383ffff */
.L_x_75:
[----:B------:R-:W-:-:S04]  /*0d70*/  IADD3 R6, PT, PT, R0, -R5, RZ ;  /* 0x8000000500067210 */ /* 0x000fc80007ffe0ff */
[----:B------:R-:W-:-:S13]  /*0d80*/  ISETP.GT.AND P1, PT, R6, 0x4, PT ;  /* 0x000000040600780c */ /* 0x000fda0003f24270 */
[----:B------:R-:W-:Y:S05]  /*0d90*/  @!P1 BRA `(.L_x_77) ;  /* 0x0000000000209947 */ /* 0x000fea0003800000 */
[C---:B------:R-:W-:Y:S02]  /*0da0*/  FSETP.GT.AND P1, PT, R4.reuse, RZ, PT ;  /* 0x000000ff0400720b */ /* 0x040fe40003f24000 */
[----:B------:R-:W-:Y:S02]  /*0db0*/  PLOP3.LUT P0, PT, PT, PT, PT, 0x8, 0x80 ;  /* 0x000000000080781c */ /* 0x000fe40003f0e170 */
[----:B------:R-:W-:-:S04]  /*0dc0*/  FSEL R4, R4, RZ, !P1 ;  /* 0x000000ff04047208 */ /* 0x000fc80004800000 */
[----:B------:R-:W-:-:S04]  /*0dd0*/  FSETP.GT.AND P2, PT, R4, RZ, PT ;  /* 0x000000ff0400720b */ /* 0x000fc80003f44000 */
[----:B------:R-:W-:Y:S01]  /*0de0*/  FSEL R4, R4, RZ, !P2 ;  /* 0x000000ff04047208 */ /* 0x000fe20005000000 */
[----:B------:R-:W-:-:S08]  /*0df0*/  @P1 VIADD R9, R5, 0x1 ;  /* 0x0000000105091836 */ /* 0x000fd00000000000 */
[C---:B------:R-:W-:Y:S01]  /*0e00*/  @P2 IADD3 R9, PT, PT, R5.reuse, 0x5, RZ ;  /* 0x0000000505092810 */ /* 0x040fe20007ffe0ff */
[----:B------:R-:W-:-:S07]  /*0e10*/  VIADD R5, R5, 0x8 ;  /* 0x0000000805057836 */ /* 0x000fce0000000000 */
.L_x_77:
[----:B------:R-:W-:-:S13]  /*0e20*/  ISETP.NE.OR P0, PT, R5, R0, P0 ;  /* 0x000000000500720c */ /* 0x000fda0000705670 */
[----:B------:R-:W-:Y:S05]  /*0e30*/  @!P0 BRA `(.L_x_73) ;  /* 0x0000000000188947 */ /* 0x000fea0003800000 */
.L_x_74:
[----:B------:R-:W-:-:S04]  /*0e40*/  FSETP.GT.AND P1, PT, R4, RZ, PT ;  /* 0x000000ff0400720b */ /* 0x000fc80003f24000 */
[----:B------:R-:W-:-:S09]  /*0e50*/  FSEL R4, R4, RZ, !P1 ;  /* 0x000000ff04047208 */ /* 0x000fd20004800000 */
[C---:B------:R-:W-:Y:S01]  /*0e60*/  @P1 IADD3 R9, PT, PT, R5.reuse, 0x1, RZ ;  /* 0x0000000105091810 */ /* 0x040fe20007ffe0ff */
[----:B------:R-:W-:-:S05]  /*0e70*/  VIADD R5, R5, 0x4 ;  /* 0x0000000405057836 */ /* 0x000fca0000000000 */
[----:B------:R-:W-:-:S13]  /*0e80*/  ISETP.NE.AND P0, PT, R5, R0, PT ;  /* 0x000000000500720c */ /* 0x000fda0003f05270 */
[----:B------:R-:W-:Y:S05]  /*0e90*/  @P0 BRA `(.L_x_74) ;  /* 0xfffffffc00e80947 */ /* 0x000fea000383ffff */
.L_x_73:
[----:B------:R-:W-:-:S09]  /*0ea0*/  UISETP.NE.AND UP0, UPT, UR5, URZ, UPT ;  /* 0x000000ff0500728c */ /* 0x000fd2000bf05270 */
[----:B------:R-:W-:Y:S05]  /*0eb0*/  BRA.U !UP0, `(.L_x_62) ;  /* 0x0000000108207547 */ /* 0x000fea000b800000 */
[----:B------:R-:W-:-:S05]  /*0ec0*/  UMOV UR4, URZ ;  /* 0x000000ff00047c82 */ /* 0x000fca0008000000 */
.L_x_78:
[----:B------:R-:W-:Y:S01]  /*0ed0*/  UIADD3 UR4, UPT, UPT, UR4, 0x1, URZ ;  /* 0x0000000104047890 */ /* 0x000fe2000fffe0ff */
[----:B------:R-:W-:Y:S02]  /*0ee0*/  FSETP.GT.AND P0, PT, R4, RZ, PT ;  /* 0x000000ff0400720b */ /* 0x000fe40003f04000 */
[----:B------:R-:W-:Y:S01]  /*0ef0*/  IADD3 R0, PT, PT, R0, 0x1, RZ ;  /* 0x0000000100007810 */ /* 0x000fe20007ffe0ff */
[----:B------:R-:W-:Y:S01]  /*0f00*/  UISETP.NE.AND UP0, UPT, UR4, UR5, UPT ;  /* 0x000000050400728c */ /* 0x000fe2000bf05270 */
[----:B------:R-:W-:Y:S02]  /*0f10*/  FSEL R4, R4, RZ, !P0 ;  /* 0x000000ff04047208 */ /* 0x000fe40004000000 */
[----:B------:R-:W-:-:S06]  /*0f20*/  SEL R9, R0, R9, P0 ;  /* 0x0000000900097207 */ /* 0x000fcc0000000000 */
[----:B------:R-:W-:Y:S05]  /*0f30*/  BRA.U UP0, `(.L_x_78) ;  /* 0xfffffffd00e47547 */ /* 0x000fea000b83ffff */
.L_x_62:
[----:B------:R-:W-:Y:S01]  /*0f40*/  ISETP.NE.AND P0, PT, R8, R9, PT ;  /* 0x000000090800720c */ /* 0x000fe20003f05270 */
[----:B------:R-:W-:-:S12]  /*0f50*/  BSSY.RECONVERGENT B0, `(.L_x_79) ;  /* 0x0000009000007945 */ /* 0x000fd80003800200 */
[----:B------:R-:W-:Y:S05]  /*0f60*/  @!P0 BRA `(.L_x_80) ;  /* 0x00000000001c8947 */ /* 0x000fea0003800000 */
[----:B------:R-:W0:Y:S01]  /*0f70*/  S2R R0, SR_LANEID ;  /* 0x0000000000007919 */ /* 0x000e220000000000 */
[----:B------:R-:W1:Y:S01]  /*0f80*/  LDC.64 R4, c[0x4][RZ] ;  /* 0x01000000ff047b82 */ /* 0x000e620000000a00 */
[----:B------:R-:W-:Y:S02]  /*0f90*/  VOTEU.ANY UR4, UPT, PT ;  /* 0x0000000000047886 */ /* 0x000fe400038e0100 */
[----:B------:R-:W-:Y:S02]  /*0fa0*/  UFLO.U32 UR5, UR4 ;  /* 0x00000004000572bd */ /* 0x000fe400080e0000 */
[----:B------:R-:W1:Y:S04]  /*0fb0*/  POPC R7, UR4 ;  /* 0x0000000400077d09 */ /* 0x000e680008000000 */
[----:B0-----:R-:W-:-:S13]  /*0fc0*/  ISETP.EQ.U32.AND P0, PT, R0, UR5, PT ;  /* 0x0000000500007c0c */ /* 0x001fda000bf02070 */
[----:B-1----:R0:W-:Y:S02]  /*0fd0*/  @P0 REDG.E.ADD.STRONG.GPU desc[UR10][R4.64], R7 ;  /* 0x000000070400098e */ /* 0x0021e4000c12e10a */
.L_x_80:
[----:B------:R-:W-:Y:S05]  /*0fe0*/  BSYNC.RECONVERGENT B0 ;  /* 0x0000000000007941 */ /* 0x000fea0003800200 */
.L_x_79:
[----:B------:R-:W-:Y:S01]  /*0ff0*/  STG.E desc[UR10][R2.64], R9 ;  /* 0x0000000902007986 */ /* 0x000fe2000c10190a */
[----:B------:R-:W-:Y:S05]  /*1000*/  EXIT ;  /* 0x000000000000794d */ /* 0x000fea0003800000 */
        .weak           $__internal_2_$__cuda_sm20_sqrt_rn_f32_slowpath
        .type           $__internal_2_$__cuda_sm20_sqrt_rn_f32_slowpath,@function
        .size           $__internal_2_$__cuda_sm20_sqrt_rn_f32_slowpath,(.L_x_85 - $__internal_2_$__cuda_sm20_sqrt_rn_f32_slowpath)
$__internal_2_$__cuda_sm20_sqrt_rn_f32_slowpath:
[----:B------:R-:W-:-:S13]  /*1010*/  LOP3.LUT P0, RZ, R0, 0x7fffffff, RZ, 0xc0, !PT ;  /* 0x7fffffff00ff7812 */ /* 0x000fda000780c0ff */
[----:B------:R-:W-:Y:S01]  /*1020*/  @!P0 IMAD.MOV.U32 R4, RZ, RZ, R0 ;  /* 0x000000ffff048224 */ /* 0x000fe200078e0000 */
[----:B------:R-:W-:Y:S06]  /*1030*/  @!P0 BRA `(.L_x_81) ;  /* 0x0000000000408947 */ /* 0x000fec0003800000 */
[----:B------:R-:W-:-:S13]  /*1040*/  FSETP.GEU.FTZ.AND P0, PT, R0, RZ, PT ;  /* 0x000000ff0000720b */ /* 0x000fda0003f1e000 */
[----:B------:R-:W-:Y:S01]  /*1050*/  @!P0 MOV R4, 0x7fffffff ;  /* 0x7fffffff00048802 */ /* 0x000fe20000000f00 */
        /* <DEDUP_REMOVED lines=9> */
[----:B------:R-:W-:Y:S02]  /*10f0*/  @!P0 IMAD.MOV.U32 R4, RZ, RZ, R0 ;  /* 0x000000ffff048224 */ /* 0x000fe400078e0000 */
[----:B------:R-:W-:-:S04]  /*1100*/  @P0 FADD.FTZ R7, -R6, -RZ ;  /* 0x800000ff06070221 */ /* 0x000fc80000010100 */
[----:B------:R-:W-:-:S04]  /*1110*/  @P0 FFMA R7, R6, R7, R5 ;  /* 0x0000000706070223 */ /* 0x000fc80000000005 */
[----:B------:R-:W-:-:S04]  /*1120*/  @P0 FFMA R7, R7, R14, R6 ;  /* 0x0000000e07070223 */ /* 0x000fc80000000006 */
[----:B------:R-:W-:-:S07]  /*1130*/  @P0 FMUL.FTZ R4, R7, 2.3283064365386962891e-10 ;  /* 0x2f80000007040820 */ /* 0x000fce0000410000 */
.L_x_81:
[----:B------:R-:W-:Y:S01]  /*1140*/  HFMA2 R5, -RZ, RZ, 0, 0 ;  /* 0x00000000ff057431 */ /* 0x000fe200000001ff */
[----:B------:R-:W-:Y:S01]  /*1150*/  MOV R0, R4 ;  /* 0x0000000400007202 */ /* 0x000fe20000000f00 */
[----:B------:R-:W-:-:S04]  /*1160*/  IMAD.MOV.U32 R4, RZ, RZ, R15 ;  /* 0x000000ffff047224 */ /* 0x000fc800078e000f */
[----:B------:R-:W-:Y:S05]  /*1170*/  RET.REL.NODEC R4 `(_Z31distanceCalculationForEachPointPfS_Piiii) ;  /* 0xffffffec04a07950 */ /* 0x000fea0003c3ffff */
.L_x_82:
        /* <DEDUP_REMOVED lines=16> */
.L_x_85:


//--------------------- .nv.shared.reserved.0     --------------------------
	.section	.nv.shared.reserved.0,"aw",@nobits
	.weak		__nv_reservedSMEM_offset_0_alias
	.size		__nv_reservedSMEM_offset_0_alias, 0, 64
	.other		__nv_reservedSMEM_offset_0_alias,@"STO_CUDA_RESERVED_SHARED STV_DEFAULT"
__nv_reservedSMEM_offset_0_alias:
	.zero		0
	.zero		64


//--------------------- .nv.global                --------------------------
	.section	.nv.global,"aw",@nobits
	.align	4
.nv.global:
	.type		d_changes,@object
	.size		d_changes,(d_maxDist - d_changes)
d_changes:
	.zero		4
	.type		d_maxDist,@object
	.size		d_maxDist,(.L_1 - d_maxDist)
d_maxDist:
	.zero		4
.L_1:


//--------------------- .nv.constant0._Z16calculateMaxDistPfS_S_ii --------------------------
	.section	.nv.constant0._Z16calculateMaxDistPfS_S_ii,"a",@progbits
	.sectionflags	@""
	.align	4
.nv.constant0._Z16calculateMaxDistPfS_S_ii:
	.zero		928


//--------------------- .nv.constant0._Z15updateCentroidsPfPiii --------------------------
	.section	.nv.constant0._Z15updateCentroidsPfPiii,"a",@progbits
	.sectionflags	@""
	.align	4
.nv.constant0._Z15updateCentroidsPfPiii:
	.zero		920


//--------------------- .nv.constant0._Z21recalculatesCentroidsPfPiiiiS_S0_ --------------------------
	.section	.nv.constant0._Z21recalculatesCentroidsPfPiiiiS_S0_,"a",@progbits
	.sectionflags	@""
	.align	4
.nv.constant0._Z21recalculatesCentroidsPfPiiiiS_S0_:
	.zero		944


//--------------------- .nv.constant0._Z31distanceCalculationForEachPointPfS_Piiii --------------------------
	.section	.nv.constant0._Z31distanceCalculationForEachPointPfS_Piiii,"a",@progbits
	.sectionflags	@""
	.align	4
.nv.constant0._Z31distanceCalculationForEachPointPfS_Piiii:
	.zero		932


//--------------------- SYMBOLS --------------------------

	.type		.nv.reservedSmem.offset0,@object
	.size		.nv.reservedSmem.offset0,0x4
